	.target	sm_100a

	.elftype	@"ET_EXEC"


//--------------------- .note.nv.tkinfo           --------------------------
	.section	.note.nv.tkinfo,"",@"SHT_NOTE"
	.sectionflags	@"SHF_NOTE_NV_TKINFO"
	.tkinfo
        /*0018*/ 	.word	0x00000002
        /*0030*/ 	.string	""
        /*0030*/ 	.string	"ptxas"
        /*0030*/ 	.string	"Cuda compilation tools, release 13.0, V13.0.88"
        /*0030*/ 	.string	"Build cuda_13.0.r13.0/compiler.36424714_0"
        /*0030*/ 	.string	"-arch sm_100a -m 64 "



//--------------------- .note.nv.cuinfo           --------------------------
	.section	.note.nv.cuinfo,"",@"SHT_NOTE"
	.sectionflags	@"SHF_NOTE_NV_CUINFO"
        /*0018*/ 	.short	0x0002
        /*001a*/ 	.short	0x0064
        /*001c*/ 	.short	0x0082
	.zero		2


//--------------------- .nv.info                  --------------------------
	.section	.nv.info,"",@"SHT_CUDA_INFO"
	.align	4


	//----- nvinfo : EIATTR_REGCOUNT
	.align		4
        /*0000*/ 	.byte	0x04, 0x2f
        /*0002*/ 	.short	(.L_19 - .L_18)
	.align		4
.L_18:
        /*0004*/ 	.word	index@(_ZN7cutlass13device_kernelINS_4conv6kernel13ConvUniversalINS1_16ConvProblemShapeILNS1_8OperatorE2ELi2EEENS1_10collective14CollectiveConvINS1_47MainloopSm100TmaUmmaWarpSpecializedImplicitGemmILS5_2ELi20ELi2ELi1ELi2EN4cute5tupleIJNSA_1CILi2EEENSC_ILi1EEESE_EEEEENSB_IJNSC_ILi256EEENSB_IJNSC_ILi64EEEEEESJ_EEENS_12float_e4m3_tESL_NSA_8TiledMMAINSA_8MMA_AtomIJNSA_10MMA_TraitsINSA_25SM100_MMA_F8F6F4_2x1SM_SSEJSL_SL_fSH_SI_NSA_17integral_constantINSA_4UMMA5MajorELSS_1EEEST_NSQ_INSR_7ScaleInELSU_0EEESV_EEEEEENSA_6LayoutINSB_IJSE_SE_SE_EEENSB_IJNSC_ILi0EEES10_S10_EEEEENSB_IJNSA_10UnderscoreES13_S13_EEEEENS7_6detail27Sm100ImplicitGemmTileTraitsINSA_18SM100_TMA_2SM_LOADENSA_14ComposedLayoutINSA_7SwizzleILi3ELi4ELi3EEENSA_18smem_ptr_flag_bitsILi8EEENSY_INSB_IJNSC_ILi128EEENSC_ILi8EEEEEENSB_IJSE_S1E_EEEEEEEvEENS17_INSA_25SM100_TMA_2SM_LOAD_IM2COLENS19_INS1A_ILi1ELi4ELi3EEES1D_NSY_INSB_IJNSC_ILi32EEES1F_EEENSB_IJSE_S1N_EEEEEEEvEEEENS_8epilogue10collective18CollectiveEpilogueINS1U_23Sm100TmaWarpSpecializedILi1ELi1ELi64ELb0ELb0EEEJNSB_IJS1E_SJ_SJ_EEENSB_IJNSY_IS1E_SE_EENSY_ISI_SE_EEEEESL_NSB_IJlNSB_IJSE_llEEES10_EEESL_S24_NS1U_6fusion15FusionCallbacksIS1Y_NS25_17LinearCombinationISL_fSL_fLNS_15FloatRoundStyleE2EEES1Z_S22_JEEENSA_5SM1004TMEM4LOAD26SM100_TMEM_LOAD_32dp32b64xENSA_13SM90_TMA_LOADENS19_INS1A_ILi2ELi4ELi3EEES1D_NSY_INSB_IJS1F_SI_EEENSB_IJSI_SE_EEEEEEENSA_39AutoVectorizingCopyWithAssumedAlignmentILi128EEENSA_14SM90_TMA_STOREES2K_S2M_S2M_EEEvvEEEEvNT_6ParamsE)
        /*0008*/ 	.word	0x0000009a


	//----- nvinfo : EIATTR_FRAME_SIZE
	.align		4
.L_19:
        /*000c*/ 	.byte	0x04, 0x11
        /*000e*/ 	.short	(.L_21 - .L_20)
	.align		4
.L_20:
        /*0010*/ 	.word	index@($__internal_2_$__cuda_sm10x_tcgen05_guardrail_trap_unallocated_columns_being_dealloced)
        /*0014*/ 	.word	0x00000008


	//----- nvinfo : EIATTR_FRAME_SIZE
	.align		4
.L_21:
        /*0018*/ 	.byte	0x04, 0x11
        /*001a*/ 	.short	(.L_23 - .L_22)
	.align		4
.L_22:
        /*001c*/ 	.word	index@($__internal_1_$__cuda_sm10x_tcgen05_guardrail_trap_phase_invalid_during_alloc)
        /*0020*/ 	.word	0x00000008


	//----- nvinfo : EIATTR_FRAME_SIZE
	.align		4
.L_23:
        /*0024*/ 	.byte	0x04, 0x11
        /*0026*/ 	.short	(.L_25 - .L_24)
	.align		4
.L_24:
        /*0028*/ 	.word	index@($__internal_0_$__cuda_sm10x_tcgen05_guardrail_trap_col_being_dealloced_not_returned_by_alloc)
        /*002c*/ 	.word	0x00000008


	//----- nvinfo : EIATTR_FRAME_SIZE
	.align		4
.L_25:
        /*0030*/ 	.byte	0x04, 0x11
        /*0032*/ 	.short	(.L_27 - .L_26)
	.align		4
.L_26:
        /*0034*/ 	.word	index@(_ZN7cutlass13device_kernelINS_4conv6kernel13ConvUniversalINS1_16ConvProblemShapeILNS1_8OperatorE2ELi2EEENS1_10collective14CollectiveConvINS1_47MainloopSm100TmaUmmaWarpSpecializedImplicitGemmILS5_2ELi20ELi2ELi1ELi2EN4cute5tupleIJNSA_1CILi2EEENSC_ILi1EEESE_EEEEENSB_IJNSC_ILi256EEENSB_IJNSC_ILi64EEEEEESJ_EEENS_12float_e4m3_tESL_NSA_8TiledMMAINSA_8MMA_AtomIJNSA_10MMA_TraitsINSA_25SM100_MMA_F8F6F4_2x1SM_SSEJSL_SL_fSH_SI_NSA_17integral_constantINSA_4UMMA5MajorELSS_1EEEST_NSQ_INSR_7ScaleInELSU_0EEESV_EEEEEENSA_6LayoutINSB_IJSE_SE_SE_EEENSB_IJNSC_ILi0EEES10_S10_EEEEENSB_IJNSA_10UnderscoreES13_S13_EEEEENS7_6detail27Sm100ImplicitGemmTileTraitsINSA_18SM100_TMA_2SM_LOADENSA_14ComposedLayoutINSA_7SwizzleILi3ELi4ELi3EEENSA_18smem_ptr_flag_bitsILi8EEENSY_INSB_IJNSC_ILi128EEENSC_ILi8EEEEEENSB_IJSE_S1E_EEEEEEEvEENS17_INSA_25SM100_TMA_2SM_LOAD_IM2COLENS19_INS1A_ILi1ELi4ELi3EEES1D_NSY_INSB_IJNSC_ILi32EEES1F_EEENSB_IJSE_S1N_EEEEEEEvEEEENS_8epilogue10collective18CollectiveEpilogueINS1U_23Sm100TmaWarpSpecializedILi1ELi1ELi64ELb0ELb0EEEJNSB_IJS1E_SJ_SJ_EEENSB_IJNSY_IS1E_SE_EENSY_ISI_SE_EEEEESL_NSB_IJlNSB_IJSE_llEEES10_EEESL_S24_NS1U_6fusion15FusionCallbacksIS1Y_NS25_17LinearCombinationISL_fSL_fLNS_15FloatRoundStyleE2EEES1Z_S22_JEEENSA_5SM1004TMEM4LOAD26SM100_TMEM_LOAD_32dp32b64xENSA_13SM90_TMA_LOADENS19_INS1A_ILi2ELi4ELi3EEES1D_NSY_INSB_IJS1F_SI_EEENSB_IJSI_SE_EEEEEEENSA_39AutoVectorizingCopyWithAssumedAlignmentILi128EEENSA_14SM90_TMA_STOREES2K_S2M_S2M_EEEvvEEEEvNT_6ParamsE)
        /*0038*/ 	.word	0x00000008


	//----- nvinfo : EIATTR_MIN_STACK_SIZE
	.align		4
.L_27:
        /*003c*/ 	.byte	0x04, 0x12
        /*003e*/ 	.short	(.L_29 - .L_28)
	.align		4
.L_28:
        /*0040*/ 	.word	index@(_ZN7cutlass13device_kernelINS_4conv6kernel13ConvUniversalINS1_16ConvProblemShapeILNS1_8OperatorE2ELi2EEENS1_10collective14CollectiveConvINS1_47MainloopSm100TmaUmmaWarpSpecializedImplicitGemmILS5_2ELi20ELi2ELi1ELi2EN4cute5tupleIJNSA_1CILi2EEENSC_ILi1EEESE_EEEEENSB_IJNSC_ILi256EEENSB_IJNSC_ILi64EEEEEESJ_EEENS_12float_e4m3_tESL_NSA_8TiledMMAINSA_8MMA_AtomIJNSA_10MMA_TraitsINSA_25SM100_MMA_F8F6F4_2x1SM_SSEJSL_SL_fSH_SI_NSA_17integral_constantINSA_4UMMA5MajorELSS_1EEEST_NSQ_INSR_7ScaleInELSU_0EEESV_EEEEEENSA_6LayoutINSB_IJSE_SE_SE_EEENSB_IJNSC_ILi0EEES10_S10_EEEEENSB_IJNSA_10UnderscoreES13_S13_EEEEENS7_6detail27Sm100ImplicitGemmTileTraitsINSA_18SM100_TMA_2SM_LOADENSA_14ComposedLayoutINSA_7SwizzleILi3ELi4ELi3EEENSA_18smem_ptr_flag_bitsILi8EEENSY_INSB_IJNSC_ILi128EEENSC_ILi8EEEEEENSB_IJSE_S1E_EEEEEEEvEENS17_INSA_25SM100_TMA_2SM_LOAD_IM2COLENS19_INS1A_ILi1ELi4ELi3EEES1D_NSY_INSB_IJNSC_ILi32EEES1F_EEENSB_IJSE_S1N_EEEEEEEvEEEENS_8epilogue10collective18CollectiveEpilogueINS1U_23Sm100TmaWarpSpecializedILi1ELi1ELi64ELb0ELb0EEEJNSB_IJS1E_SJ_SJ_EEENSB_IJNSY_IS1E_SE_EENSY_ISI_SE_EEEEESL_NSB_IJlNSB_IJSE_llEEES10_EEESL_S24_NS1U_6fusion15FusionCallbacksIS1Y_NS25_17LinearCombinationISL_fSL_fLNS_15FloatRoundStyleE2EEES1Z_S22_JEEENSA_5SM1004TMEM4LOAD26SM100_TMEM_LOAD_32dp32b64xENSA_13SM90_TMA_LOADENS19_INS1A_ILi2ELi4ELi3EEES1D_NSY_INSB_IJS1F_SI_EEENSB_IJSI_SE_EEEEEEENSA_39AutoVectorizingCopyWithAssumedAlignmentILi128EEENSA_14SM90_TMA_STOREES2K_S2M_S2M_EEEvvEEEEvNT_6ParamsE)
        /*0044*/ 	.word	0x00000008
.L_29:


//--------------------- .nv.compat                --------------------------
	.section	.nv.compat,"",@"SHT_CUDA_COMPAT_INFO"
	.align	4
        /*0000*/ 	.byte	0x02, 0x09, 0x01, 0x00, 0x02, 0x02, 0x02, 0x00, 0x02, 0x05, 0x05, 0x00, 0x03, 0x07, 0x01, 0x01
        /*0010*/ 	.byte	0x02, 0x03, 0x01, 0x00, 0x02, 0x06, 0x01, 0x00, 0x04, 0x0b, 0x08, 0x00, 0x09, 0x00, 0x00, 0x00
        /*0020*/ 	.byte	0x00, 0x00, 0x00, 0x00


//--------------------- .nv.info._ZN7cutlass13device_kernelINS_4conv6kernel13ConvUniversalINS1_16ConvProblemShapeILNS1_8OperatorE2ELi2EEENS1_10collective14CollectiveConvINS1_47MainloopSm100TmaUmmaWarpSpecializedImplicitGemmILS5_2ELi20ELi2ELi1ELi2EN4cute5tupleIJNSA_1CILi2EEENSC_ILi1EEESE_EEEEENSB_IJNSC_ILi256EEENSB_IJNSC_ILi64EEEEEESJ_EEENS_12float_e4m3_tESL_NSA_8TiledMMAINSA_8MMA_AtomIJNSA_10MMA_TraitsINSA_25SM100_MMA_F8F6F4_2x1SM_SSEJSL_SL_fSH_SI_NSA_17integral_constantINSA_4UMMA5MajorELSS_1EEEST_NSQ_INSR_7ScaleInELSU_0EEESV_EEEEEENSA_6LayoutINSB_IJSE_SE_SE_EEENSB_IJNSC_ILi0EEES10_S10_EEEEENSB_IJNSA_10UnderscoreES13_S13_EEEEENS7_6detail27Sm100ImplicitGemmTileTraitsINSA_18SM100_TMA_2SM_LOADENSA_14ComposedLayoutINSA_7SwizzleILi3ELi4ELi3EEENSA_18smem_ptr_flag_bitsILi8EEENSY_INSB_IJNSC_ILi128EEENSC_ILi8EEEEEENSB_IJSE_S1E_EEEEEEEvEENS17_INSA_25SM100_TMA_2SM_LOAD_IM2COLENS19_INS1A_ILi1ELi4ELi3EEES1D_NSY_INSB_IJNSC_ILi32EEES1F_EEENSB_IJSE_S1N_EEEEEEEvEEEENS_8epilogue10collective18CollectiveEpilogueINS1U_23Sm100TmaWarpSpecializedILi1ELi1ELi64ELb0ELb0EEEJNSB_IJS1E_SJ_SJ_EEENSB_IJNSY_IS1E_SE_EENSY_ISI_SE_EEEEESL_NSB_IJlNSB_IJSE_llEEES10_EEESL_S24_NS1U_6fusion15FusionCallbacksIS1Y_NS25_17LinearCombinationISL_fSL_fLNS_15FloatRoundStyleE2EEES1Z_S22_JEEENSA_5SM1004TMEM4LOAD26SM100_TMEM_LOAD_32dp32b64xENSA_13SM90_TMA_LOADENS19_INS1A_ILi2ELi4ELi3EEES1D_NSY_INSB_IJS1F_SI_EEENSB_IJSI_SE_EEEEEEENSA_39AutoVectorizingCopyWithAssumedAlignmentILi128EEENSA_14SM90_TMA_STOREES2K_S2M_S2M_EEEvvEEEEvNT_6ParamsE --------------------------
	.section	.nv.info._ZN7cutlass13device_kernelINS_4conv6kernel13ConvUniversalINS1_16ConvProblemShapeILNS1_8OperatorE2ELi2EEENS1_10collective14CollectiveConvINS1_47MainloopSm100TmaUmmaWarpSpecializedImplicitGemmILS5_2ELi20ELi2ELi1ELi2EN4cute5tupleIJNSA_1CILi2EEENSC_ILi1EEESE_EEEEENSB_IJNSC_ILi256EEENSB_IJNSC_ILi64EEEEEESJ_EEENS_12float_e4m3_tESL_NSA_8TiledMMAINSA_8MMA_AtomIJNSA_10MMA_TraitsINSA_25SM100_MMA_F8F6F4_2x1SM_SSEJSL_SL_fSH_SI_NSA_17integral_constantINSA_4UMMA5MajorELSS_1EEEST_NSQ_INSR_7ScaleInELSU_0EEESV_EEEEEENSA_6LayoutINSB_IJSE_SE_SE_EEENSB_IJNSC_ILi0EEES10_S10_EEEEENSB_IJNSA_10UnderscoreES13_S13_EEEEENS7_6detail27Sm100ImplicitGemmTileTraitsINSA_18SM100_TMA_2SM_LOADENSA_14ComposedLayoutINSA_7SwizzleILi3ELi4ELi3EEENSA_18smem_ptr_flag_bitsILi8EEENSY_INSB_IJNSC_ILi128EEENSC_ILi8EEEEEENSB_IJSE_S1E_EEEEEEEvEENS17_INSA_25SM100_TMA_2SM_LOAD_IM2COLENS19_INS1A_ILi1ELi4ELi3EEES1D_NSY_INSB_IJNSC_ILi32EEES1F_EEENSB_IJSE_S1N_EEEEEEEvEEEENS_8epilogue10collective18CollectiveEpilogueINS1U_23Sm100TmaWarpSpecializedILi1ELi1ELi64ELb0ELb0EEEJNSB_IJS1E_SJ_SJ_EEENSB_IJNSY_IS1E_SE_EENSY_ISI_SE_EEEEESL_NSB_IJlNSB_IJSE_llEEES10_EEESL_S24_NS1U_6fusion15FusionCallbacksIS1Y_NS25_17LinearCombinationISL_fSL_fLNS_15FloatRoundStyleE2EEES1Z_S22_JEEENSA_5SM1004TMEM4LOAD26SM100_TMEM_LOAD_32dp32b64xENSA_13SM90_TMA_LOADENS19_INS1A_ILi2ELi4ELi3EEES1D_NSY_INSB_IJS1F_SI_EEENSB_IJSI_SE_EEEEEEENSA_39AutoVectorizingCopyWithAssumedAlignmentILi128EEENSA_14SM90_TMA_STOREES2K_S2M_S2M_EEEvvEEEEvNT_6ParamsE,"",@"SHT_CUDA_INFO"
	.sectionflags	@""
	.align	4


	//----- nvinfo : EIATTR_CUDA_API_VERSION
	.align		4
        /*0000*/ 	.byte	0x04, 0x37
        /*0002*/ 	.short	(.L_31 - .L_30)
.L_30:
        /*0004*/ 	.word	0x00000082


	//----- nvinfo : EIATTR_KPARAM_INFO
	.align		4
.L_31:
        /*0008*/ 	.byte	0x04, 0x17
        /*000a*/ 	.short	(.L_33 - .L_32)
.L_32:
        /*000c*/ 	.word	0x00000000
        /*0010*/ 	.short	0x0000
        /*0012*/ 	.short	0x0000
        /*0014*/ 	.byte	0x00, 0xf0, 0x01, 0x20


	//----- nvinfo : EIATTR_AT_ENTRY_FRAGMENTS
	.align		4
.L_33:
        /*0018*/ 	.byte	0x04, 0x4f
        /*001a*/ 	.short	(.L_35 - .L_34)


	//   ....[0]....
.L_34:
        /*001c*/ 	.word	0x00000007


	//----- nvinfo : EIATTR_RESERVED_SMEM_USED
	.align		4
.L_35:
        /*0020*/ 	.byte	0x01, 0x41
	.zero		2


	//----- nvinfo : EIATTR_SPARSE_MMA_MASK
	.align		4
        /*0024*/ 	.byte	0x03, 0x50
        /*0026*/ 	.short	0x0000


	//----- nvinfo : EIATTR_TCGEN05_2CTA_USED
	.align		4
        /*0028*/ 	.byte	0x01, 0x52
	.zero		2


	//----- nvinfo : EIATTR_MAXREG_COUNT
	.align		4
        /*002c*/ 	.byte	0x03, 0x1b
        /*002e*/ 	.short	0x00ff


	//----- nvinfo : EIATTR_NUM_BARRIERS
	.align		4
        /*0030*/ 	.byte	0x02, 0x4c
        /*0032*/ 	.byte	0x07
	.zero		1


	//----- nvinfo : EIATTR_EXTERNS
	.align		4
        /*0034*/ 	.byte	0x04, 0x0f
        /*0036*/ 	.short	(.L_37 - .L_36)


	//   ....[0]....
	.align		4
.L_36:
        /*0038*/ 	.word	index@(__assertfail)


	//----- nvinfo : EIATTR_MERCURY_ISA_VERSION
	.align		4
.L_37:
        /*003c*/ 	.byte	0x03, 0x5f
        /*003e*/ 	.short	0x0101


	//----- nvinfo : EIATTR_INT_WARP_WIDE_INSTR_OFFSETS
	.align		4
        /*0040*/ 	.byte	0x04, 0x31
        /*0042*/ 	.short	(.L_39 - .L_38)


	//   ....[0]....
.L_38:
        /*0044*/ 	.word	0x00000e20


	//   ....[1]....
        /*0048*/ 	.word	0x00000ed0


	//   ....[2]....
        /*004c*/ 	.word	0x00004e70


	//   ....[3]....
        /*0050*/ 	.word	0x00004e90


	//   ....[4]....
        /*0054*/ 	.word	0x00004ec0


	//----- nvinfo : EIATTR_COOP_GROUP_MASK_REGIDS
	.align		4
.L_39:
        /*0058*/ 	.byte	0x04, 0x29
        /*005a*/ 	.short	(.L_41 - .L_40)


	//   ....[0]....
.L_40:
        /*005c*/ 	.word	0xffffffff


	//   ....[1]....
        /*0060*/ 	.word	0xffffffff


	//   ....[2]....
        /*0064*/ 	.word	0xffffffff


	//   ....[3]....
        /*0068*/ 	.word	0xffffffff


	//   ....[4]....
        /*006c*/ 	.word	0xffffffff


	//   ....[5]....
        /*0070*/ 	.word	0xffffffff


	//   ....[6]....
        /*0074*/ 	.word	0xffffffff


	//   ....[7]....
        /*0078*/ 	.word	0xffffffff


	//   ....[8]....
        /*007c*/ 	.word	0xffffffff


	//   ....[9]....
        /*0080*/ 	.word	0xffffffff


	//   ....[10]....
        /*0084*/ 	.word	0xffffffff


	//   ....[11]....
        /*0088*/ 	.word	0xffffffff


	//   ....[12]....
        /*008c*/ 	.word	0xffffffff


	//----- nvinfo : EIATTR_COOP_GROUP_INSTR_OFFSETS
	.align		4
.L_41:
        /*0090*/ 	.byte	0x04, 0x28
        /*0092*/ 	.short	(.L_43 - .L_42)


	//   ....[0]....
.L_42:
        /*0094*/ 	.word	0x000000d0


	//   ....[1]....
        /*0098*/ 	.word	0x00000540


	//   ....[2]....
        /*009c*/ 	.word	0x00000910


	//   ....[3]....
        /*00a0*/ 	.word	0x00000a50


	//   ....[4]....
        /*00a4*/ 	.word	0x00000b50


	//   ....[5]....
        /*00a8*/ 	.word	0x00000ca0


	//   ....[6]....
        /*00ac*/ 	.word	0x00000f40


	//   ....[7]....
        /*00b0*/ 	.word	0x00002840


	//   ....[8]....
        /*00b4*/ 	.word	0x00003e60


	//   ....[9]....
        /*00b8*/ 	.word	0x00004330


	//   ....[10]....
        /*00bc*/ 	.word	0x00004360


	//   ....[11]....
        /*00c0*/ 	.word	0x00004d80


	//   ....[12]....
        /*00c4*/ 	.word	0x00004f90


	//----- nvinfo : EIATTR_VRC_CTA_INIT_COUNT
	.align		4
.L_43:
        /*00c8*/ 	.byte	0x02, 0x4a
        /*00ca*/ 	.byte	0x80
	.zero		1


	//----- nvinfo : EIATTR_SYSCALL_OFFSETS
	.align		4
        /*00cc*/ 	.byte	0x04, 0x46
        /*00ce*/ 	.short	(.L_45 - .L_44)


	//   ....[0]....
.L_44:
        /*00d0*/ 	.word	0x00006cc0


	//   ....[1]....
        /*00d4*/ 	.word	0x00006e00


	//   ....[2]....
        /*00d8*/ 	.word	0x000075e0


	//----- nvinfo : EIATTR_MBARRIER_INSTR_OFFSETS
	.align		4
.L_45:
        /*00dc*/ 	.byte	0x04, 0x39
        /*00de*/ 	.short	(.L_47 - .L_46)


	//   ....[0]....
.L_46:
        /*00e0*/ 	.word	0x00000670
        /*00e4*/ 	.word	0x000000ff
        /*00e8*/ 	.word	0x00000000
        /*00ec*/ 	.short	0x0100
        /*00ee*/ 	.byte	0x04
	.zero		1


	//   ....[1]....
        /*00f0*/ 	.word	0x00000680
        /*00f4*/ 	.word	0x000000ff
        /*00f8*/ 	.word	0x000000a0
        /*00fc*/ 	.short	0x0100
        /*00fe*/ 	.byte	0x04
	.zero		1


	//   ....[2]....
        /*0100*/ 	.word	0x00000690
        /*0104*/ 	.word	0x000000ff
        /*0108*/ 	.word	0x00000008
        /*010c*/ 	.short	0x0100
        /*010e*/ 	.byte	0x04
	.zero		1


	//   ....[3]....
        /*0110*/ 	.word	0x000006a0
        /*0114*/ 	.word	0x000000ff
        /*0118*/ 	.word	0x000000a8
        /*011c*/ 	.short	0x0100
        /*011e*/ 	.byte	0x04
	.zero		1


	//   ....[4]....
        /*0120*/ 	.word	0x000006b0
        /*0124*/ 	.word	0x000000ff
        /*0128*/ 	.word	0x00000010
        /*012c*/ 	.short	0x0100
        /*012e*/ 	.byte	0x04
	.zero		1


	//   ....[5]....
        /*0130*/ 	.word	0x000006c0
        /*0134*/ 	.word	0x000000ff
        /*0138*/ 	.word	0x000000b0
        /*013c*/ 	.short	0x0100
        /*013e*/ 	.byte	0x04
	.zero		1


	//   ....[6]....
        /*0140*/ 	.word	0x000006d0
        /*0144*/ 	.word	0x000000ff
        /*0148*/ 	.word	0x00000018
        /*014c*/ 	.short	0x0100
        /*014e*/ 	.byte	0x04
	.zero		1


	//   ....[7]....
        /*0150*/ 	.word	0x000006e0
        /*0154*/ 	.word	0x000000ff
        /*0158*/ 	.word	0x000000b8
        /*015c*/ 	.short	0x0100
        /*015e*/ 	.byte	0x04
	.zero		1


	//   ....[8]....
        /*0160*/ 	.word	0x000006f0
        /*0164*/ 	.word	0x000000ff
        /*0168*/ 	.word	0x00000020
        /*016c*/ 	.short	0x0100
        /*016e*/ 	.byte	0x04
	.zero		1


	//   ....[9]....
        /*0170*/ 	.word	0x00000700
        /*0174*/ 	.word	0x000000ff
        /*0178*/ 	.word	0x000000c0
        /*017c*/ 	.short	0x0100
        /*017e*/ 	.byte	0x04
	.zero		1


	//   ....[10]....
        /*0180*/ 	.word	0x00000710
        /*0184*/ 	.word	0x000000ff
        /*0188*/ 	.word	0x00000028
        /*018c*/ 	.short	0x0100
        /*018e*/ 	.byte	0x04
	.zero		1


	//   ....[11]....
        /*0190*/ 	.word	0x00000720
        /*0194*/ 	.word	0x000000ff
        /*0198*/ 	.word	0x000000c8
        /*019c*/ 	.short	0x0100
        /*019e*/ 	.byte	0x04
	.zero		1


	//   ....[12]....
        /*01a0*/ 	.word	0x00000730
        /*01a4*/ 	.word	0x000000ff
        /*01a8*/ 	.word	0x00000030
        /*01ac*/ 	.short	0x0100
        /*01ae*/ 	.byte	0x04
	.zero		1


	//   ....[13]....
        /*01b0*/ 	.word	0x00000740
        /*01b4*/ 	.word	0x000000ff
        /*01b8*/ 	.word	0x000000d0
        /*01bc*/ 	.short	0x0100
        /*01be*/ 	.byte	0x04
	.zero		1


	//   ....[14]....
        /*01c0*/ 	.word	0x00000750
        /*01c4*/ 	.word	0x000000ff
        /*01c8*/ 	.word	0x00000038
        /*01cc*/ 	.short	0x0100
        /*01ce*/ 	.byte	0x04
	.zero		1


	//   ....[15]....
        /*01d0*/ 	.word	0x00000760
        /*01d4*/ 	.word	0x000000ff
        /*01d8*/ 	.word	0x000000d8
        /*01dc*/ 	.short	0x0100
        /*01de*/ 	.byte	0x04
	.zero		1


	//   ....[16]....
        /*01e0*/ 	.word	0x00000770
        /*01e4*/ 	.word	0x000000ff
        /*01e8*/ 	.word	0x00000040
        /*01ec*/ 	.short	0x0100
        /*01ee*/ 	.byte	0x04
	.zero		1


	//   ....[17]....
        /*01f0*/ 	.word	0x00000780
        /*01f4*/ 	.word	0x000000ff
        /*01f8*/ 	.word	0x000000e0
        /*01fc*/ 	.short	0x0100
        /*01fe*/ 	.byte	0x04
	.zero		1


	//   ....[18]....
        /*0200*/ 	.word	0x00000790
        /*0204*/ 	.word	0x000000ff
        /*0208*/ 	.word	0x00000048
        /*020c*/ 	.short	0x0100
        /*020e*/ 	.byte	0x04
	.zero		1


	//   ....[19]....
        /*0210*/ 	.word	0x000007a0
        /*0214*/ 	.word	0x000000ff
        /*0218*/ 	.word	0x000000e8
        /*021c*/ 	.short	0x0100
        /*021e*/ 	.byte	0x04
	.zero		1


	//   ....[20]....
        /*0220*/ 	.word	0x000007b0
        /*0224*/ 	.word	0x000000ff
        /*0228*/ 	.word	0x00000050
        /*022c*/ 	.short	0x0100
        /*022e*/ 	.byte	0x04
	.zero		1


	//   ....[21]....
        /*0230*/ 	.word	0x000007c0
        /*0234*/ 	.word	0x000000ff
        /*0238*/ 	.word	0x000000f0
        /*023c*/ 	.short	0x0100
        /*023e*/ 	.byte	0x04
	.zero		1


	//   ....[22]....
        /*0240*/ 	.word	0x000007d0
        /*0244*/ 	.word	0x000000ff
        /*0248*/ 	.word	0x00000058
        /*024c*/ 	.short	0x0100
        /*024e*/ 	.byte	0x04
	.zero		1


	//   ....[23]....
        /*0250*/ 	.word	0x000007e0
        /*0254*/ 	.word	0x000000ff
        /*0258*/ 	.word	0x000000f8
        /*025c*/ 	.short	0x0100
        /*025e*/ 	.byte	0x04
	.zero		1


	//   ....[24]....
        /*0260*/ 	.word	0x000007f0
        /*0264*/ 	.word	0x000000ff
        /*0268*/ 	.word	0x00000060
        /*026c*/ 	.short	0x0100
        /*026e*/ 	.byte	0x04
	.zero		1


	//   ....[25]....
        /*0270*/ 	.word	0x00000800
        /*0274*/ 	.word	0x000000ff
        /*0278*/ 	.word	0x00000100
        /*027c*/ 	.short	0x0100
        /*027e*/ 	.byte	0x04
	.zero		1


	//   ....[26]....
        /*0280*/ 	.word	0x00000810
        /*0284*/ 	.word	0x000000ff
        /*0288*/ 	.word	0x00000068
        /*028c*/ 	.short	0x0100
        /*028e*/ 	.byte	0x04
	.zero		1


	//   ....[27]....
        /*0290*/ 	.word	0x00000820
        /*0294*/ 	.word	0x000000ff
        /*0298*/ 	.word	0x00000108
        /*029c*/ 	.short	0x0100
        /*029e*/ 	.byte	0x04
	.zero		1


	//   ....[28]....
        /*02a0*/ 	.word	0x00000830
        /*02a4*/ 	.word	0x000000ff
        /*02a8*/ 	.word	0x00000070
        /*02ac*/ 	.short	0x0100
        /*02ae*/ 	.byte	0x04
	.zero		1


	//   ....[29]....
        /*02b0*/ 	.word	0x00000840
        /*02b4*/ 	.word	0x000000ff
        /*02b8*/ 	.word	0x00000110
        /*02bc*/ 	.short	0x0100
        /*02be*/ 	.byte	0x04
	.zero		1


	//   ....[30]....
        /*02c0*/ 	.word	0x00000850
        /*02c4*/ 	.word	0x000000ff
        /*02c8*/ 	.word	0x00000078
        /*02cc*/ 	.short	0x0100
        /*02ce*/ 	.byte	0x04
	.zero		1


	//   ....[31]....
        /*02d0*/ 	.word	0x00000860
        /*02d4*/ 	.word	0x000000ff
        /*02d8*/ 	.word	0x00000118
        /*02dc*/ 	.short	0x0100
        /*02de*/ 	.byte	0x04
	.zero		1


	//   ....[32]....
        /*02e0*/ 	.word	0x00000870
        /*02e4*/ 	.word	0x000000ff
        /*02e8*/ 	.word	0x00000080
        /*02ec*/ 	.short	0x0100
        /*02ee*/ 	.byte	0x04
	.zero		1


	//   ....[33]....
        /*02f0*/ 	.word	0x00000880
        /*02f4*/ 	.word	0x000000ff
        /*02f8*/ 	.word	0x00000120
        /*02fc*/ 	.short	0x0100
        /*02fe*/ 	.byte	0x04
	.zero		1


	//   ....[34]....
        /*0300*/ 	.word	0x00000890
        /*0304*/ 	.word	0x000000ff
        /*0308*/ 	.word	0x00000088
        /*030c*/ 	.short	0x0100
        /*030e*/ 	.byte	0x04
	.zero		1


	//   ....[35]....
        /*0310*/ 	.word	0x000008a0
        /*0314*/ 	.word	0x000000ff
        /*0318*/ 	.word	0x00000128
        /*031c*/ 	.short	0x0100
        /*031e*/ 	.byte	0x04
	.zero		1


	//   ....[36]....
        /*0320*/ 	.word	0x000008b0
        /*0324*/ 	.word	0x000000ff
        /*0328*/ 	.word	0x00000090
        /*032c*/ 	.short	0x0100
        /*032e*/ 	.byte	0x04
	.zero		1


	//   ....[37]....
        /*0330*/ 	.word	0x000008c0
        /*0334*/ 	.word	0x000000ff
        /*0338*/ 	.word	0x00000130
        /*033c*/ 	.short	0x0100
        /*033e*/ 	.byte	0x04
	.zero		1


	//   ....[38]....
        /*0340*/ 	.word	0x000008d0
        /*0344*/ 	.word	0x000000ff
        /*0348*/ 	.word	0x00000098
        /*034c*/ 	.short	0x0100
        /*034e*/ 	.byte	0x04
	.zero		1


	//   ....[39]....
        /*0350*/ 	.word	0x000008e0
        /*0354*/ 	.word	0x000000ff
        /*0358*/ 	.word	0x00000138
        /*035c*/ 	.short	0x0100
        /*035e*/ 	.byte	0x04
	.zero		1


	//   ....[40]....
        /*0360*/ 	.word	0x00000a20
        /*0364*/ 	.word	0x000000ff
        /*0368*/ 	.word	0x00000140
        /*036c*/ 	.short	0x0100
        /*036e*/ 	.byte	0x04
	.zero		1


	//   ....[41]....
        /*0370*/ 	.word	0x00000a30
        /*0374*/ 	.word	0x000000ff
        /*0378*/ 	.word	0x00000148
        /*037c*/ 	.short	0x0100
        /*037e*/ 	.byte	0x04
	.zero		1


	//   ....[42]....
        /*0380*/ 	.word	0x00000b20
        /*0384*/ 	.word	0x000000ff
        /*0388*/ 	.word	0x00000150
        /*038c*/ 	.short	0x0100
        /*038e*/ 	.byte	0x04
	.zero		1


	//   ....[43]....
        /*0390*/ 	.word	0x00000b30
        /*0394*/ 	.word	0x000000ff
        /*0398*/ 	.word	0x00000158
        /*039c*/ 	.short	0x0100
        /*039e*/ 	.byte	0x04
	.zero		1


	//   ....[44]....
        /*03a0*/ 	.word	0x00000c70
        /*03a4*/ 	.word	0x000000ff
        /*03a8*/ 	.word	0x00000160
        /*03ac*/ 	.short	0x0100
        /*03ae*/ 	.byte	0x06
	.zero		1


	//   ....[45]....
        /*03b0*/ 	.word	0x00000c80
        /*03b4*/ 	.word	0x000000ff
        /*03b8*/ 	.word	0x00000168
        /*03bc*/ 	.short	0x0100
        /*03be*/ 	.byte	0x06
	.zero		1


	//   ....[46]....
        /*03c0*/ 	.word	0x00000dc0
        /*03c4*/ 	.word	0x000000ff
        /*03c8*/ 	.word	0x00000170
        /*03cc*/ 	.short	0x0100
        /*03ce*/ 	.byte	0x04
	.zero		1


	//   ....[47]....
        /*03d0*/ 	.word	0x00000dd0
        /*03d4*/ 	.word	0x000000ff
        /*03d8*/ 	.word	0x00000180
        /*03dc*/ 	.short	0x0100
        /*03de*/ 	.byte	0x04
	.zero		1


	//   ....[48]....
        /*03e0*/ 	.word	0x00000de0
        /*03e4*/ 	.word	0x000000ff
        /*03e8*/ 	.word	0x00000178
        /*03ec*/ 	.short	0x0100
        /*03ee*/ 	.byte	0x04
	.zero		1


	//   ....[49]....
        /*03f0*/ 	.word	0x00000df0
        /*03f4*/ 	.word	0x000000ff
        /*03f8*/ 	.word	0x00000188
        /*03fc*/ 	.short	0x0100
        /*03fe*/ 	.byte	0x04
	.zero		1


	//   ....[50]....
        /*0400*/ 	.word	0x00000ef0
        /*0404*/ 	.word	0x000000ff
        /*0408*/ 	.word	0x00000190
        /*040c*/ 	.short	0x0100
        /*040e*/ 	.byte	0x06
	.zero		1


	//   ....[51]....
        /*0410*/ 	.word	0x00001cb0
        /*0414*/ 	.word	0x000000ff
        /*0418*/ 	.word	0x000000a0
        /*041c*/ 	.short	0x010a
        /*041e*/ 	.byte	0x06
	.zero		1


	//   ....[52]....
        /*0420*/ 	.word	0x00001fb0
        /*0424*/ 	.word	0x000000ff
        /*0428*/ 	.word	0x000000a0
        /*042c*/ 	.short	0x010a
        /*042e*/ 	.byte	0x0b
	.zero		1


	//   ....[53]....
        /*0430*/ 	.word	0x00002160
        /*0434*/ 	.word	0x000000ff
        /*0438*/ 	.word	0x000000a0
        /*043c*/ 	.short	0x010a
        /*043e*/ 	.byte	0x08
	.zero		1


	//   ....[54]....
        /*0440*/ 	.word	0x00002350
        /*0444*/ 	.word	0x000000ff
        /*0448*/ 	.word	0x00000158
        /*044c*/ 	.short	0x0101
        /*044e*/ 	.byte	0x18
	.zero		1


	//   ....[55]....
        /*0450*/ 	.word	0x00002380
        /*0454*/ 	.word	0x000000ff
        /*0458*/ 	.word	0x000000a0
        /*045c*/ 	.short	0x010a
        /*045e*/ 	.byte	0x04
	.zero		1


	//   ....[56]....
        /*0460*/ 	.word	0x000024c0
        /*0464*/ 	.word	0x000000ff
        /*0468*/ 	.word	0x000000a0
        /*046c*/ 	.short	0x010a
        /*046e*/ 	.byte	0x15
	.zero		1


	//   ....[57]....
        /*0470*/ 	.word	0x00002670
        /*0474*/ 	.word	0x000000ff
        /*0478*/ 	.word	0x000000a0
        /*047c*/ 	.short	0x010a
        /*047e*/ 	.byte	0x08
	.zero		1


	//   ....[58]....
        /*0480*/ 	.word	0x00002850
        /*0484*/ 	.word	0x000000ff
        /*0488*/ 	.word	0x00000160
        /*048c*/ 	.short	0x010a
        /*048e*/ 	.byte	0x18
	.zero		1


	//   ....[59]....
        /*0490*/ 	.word	0x00002910
        /*0494*/ 	.word	0x000000ff
        /*0498*/ 	.word	0x00000000
        /*049c*/ 	.short	0x0101
        /*049e*/ 	.byte	0x04
	.zero		1


	//   ....[60]....
        /*04a0*/ 	.word	0x00002ee0
        /*04a4*/ 	.word	0x000000ff
        /*04a8*/ 	.word	0x00000000
        /*04ac*/ 	.short	0x010a
        /*04ae*/ 	.byte	0x04
	.zero		1


	//   ....[61]....
        /*04b0*/ 	.word	0x00002f80
        /*04b4*/ 	.word	0x000000ff
        /*04b8*/ 	.word	0x00000000
        /*04bc*/ 	.short	0x010a
        /*04be*/ 	.byte	0x05
	.zero		1


	//   ....[62]....
        /*04c0*/ 	.word	0x00003020
        /*04c4*/ 	.word	0x000000ff
        /*04c8*/ 	.word	0x00000000
        /*04cc*/ 	.short	0x010a
        /*04ce*/ 	.byte	0x05
	.zero		1


	//   ....[63]....
        /*04d0*/ 	.word	0x000030c0
        /*04d4*/ 	.word	0x000000ff
        /*04d8*/ 	.word	0x00000000
        /*04dc*/ 	.short	0x010a
        /*04de*/ 	.byte	0x05
	.zero		1


	//   ....[64]....
        /*04e0*/ 	.word	0x00003160
        /*04e4*/ 	.word	0x000000ff
        /*04e8*/ 	.word	0x00000000
        /*04ec*/ 	.short	0x010a
        /*04ee*/ 	.byte	0x05
	.zero		1


	//   ....[65]....
        /*04f0*/ 	.word	0x00003200
        /*04f4*/ 	.word	0x000000ff
        /*04f8*/ 	.word	0x00000000
        /*04fc*/ 	.short	0x010a
        /*04fe*/ 	.byte	0x05
	.zero		1


	//   ....[66]....
        /*0500*/ 	.word	0x000032a0
        /*0504*/ 	.word	0x000000ff
        /*0508*/ 	.word	0x00000000
        /*050c*/ 	.short	0x010a
        /*050e*/ 	.byte	0x05
	.zero		1


	//   ....[67]....
        /*0510*/ 	.word	0x00003340
        /*0514*/ 	.word	0x000000ff
        /*0518*/ 	.word	0x00000000
        /*051c*/ 	.short	0x010a
        /*051e*/ 	.byte	0x05
	.zero		1


	//   ....[68]....
        /*0520*/ 	.word	0x000033e0
        /*0524*/ 	.word	0x000000ff
        /*0528*/ 	.word	0x00000000
        /*052c*/ 	.short	0x010a
        /*052e*/ 	.byte	0x05
	.zero		1


	//   ....[69]....
        /*0530*/ 	.word	0x00003480
        /*0534*/ 	.word	0x000000ff
        /*0538*/ 	.word	0x00000000
        /*053c*/ 	.short	0x010a
        /*053e*/ 	.byte	0x05
	.zero		1


	//   ....[70]....
        /*0540*/ 	.word	0x00003520
        /*0544*/ 	.word	0x000000ff
        /*0548*/ 	.word	0x00000000
        /*054c*/ 	.short	0x010a
        /*054e*/ 	.byte	0x05
	.zero		1


	//   ....[71]....
        /*0550*/ 	.word	0x000035c0
        /*0554*/ 	.word	0x000000ff
        /*0558*/ 	.word	0x00000000
        /*055c*/ 	.short	0x010a
        /*055e*/ 	.byte	0x05
	.zero		1


	//   ....[72]....
        /*0560*/ 	.word	0x00003660
        /*0564*/ 	.word	0x000000ff
        /*0568*/ 	.word	0x00000000
        /*056c*/ 	.short	0x010a
        /*056e*/ 	.byte	0x05
	.zero		1


	//   ....[73]....
        /*0570*/ 	.word	0x00003700
        /*0574*/ 	.word	0x000000ff
        /*0578*/ 	.word	0x00000000
        /*057c*/ 	.short	0x010a
        /*057e*/ 	.byte	0x05
	.zero		1


	//   ....[74]....
        /*0580*/ 	.word	0x000037a0
        /*0584*/ 	.word	0x000000ff
        /*0588*/ 	.word	0x00000000
        /*058c*/ 	.short	0x010a
        /*058e*/ 	.byte	0x05
	.zero		1


	//   ....[75]....
        /*0590*/ 	.word	0x00003840
        /*0594*/ 	.word	0x000000ff
        /*0598*/ 	.word	0x00000000
        /*059c*/ 	.short	0x010a
        /*059e*/ 	.byte	0x05
	.zero		1


	//   ....[76]....
        /*05a0*/ 	.word	0x000038e0
        /*05a4*/ 	.word	0x000000ff
        /*05a8*/ 	.word	0x00000000
        /*05ac*/ 	.short	0x010a
        /*05ae*/ 	.byte	0x05
	.zero		1


	//   ....[77]....
        /*05b0*/ 	.word	0x00003980
        /*05b4*/ 	.word	0x000000ff
        /*05b8*/ 	.word	0x00000000
        /*05bc*/ 	.short	0x010a
        /*05be*/ 	.byte	0x05
	.zero		1


	//   ....[78]....
        /*05c0*/ 	.word	0x00003a20
        /*05c4*/ 	.word	0x000000ff
        /*05c8*/ 	.word	0x00000000
        /*05cc*/ 	.short	0x010a
        /*05ce*/ 	.byte	0x05
	.zero		1


	//   ....[79]....
        /*05d0*/ 	.word	0x00003ad0
        /*05d4*/ 	.word	0x00000000
        /*05d8*/ 	.word	0x00000000
        /*05dc*/ 	.short	0x010a
        /*05de*/ 	.byte	0xff
	.zero		1


	//   ....[80]....
        /*05e0*/ 	.word	0x00003c20
        /*05e4*/ 	.word	0x000000ff
        /*05e8*/ 	.word	0x00000168
        /*05ec*/ 	.short	0x010a
        /*05ee*/ 	.byte	0x04
	.zero		1


	//   ....[81]....
        /*05f0*/ 	.word	0x00003cc0
        /*05f4*/ 	.word	0x000000ff
        /*05f8*/ 	.word	0x00000160
        /*05fc*/ 	.short	0x010a
        /*05fe*/ 	.byte	0x04
	.zero		1


	//   ....[82]....
        /*0600*/ 	.word	0x00003d60
        /*0604*/ 	.word	0x000000ff
        /*0608*/ 	.word	0x00000000
        /*060c*/ 	.short	0x0101
        /*060e*/ 	.byte	0x05
	.zero		1


	//   ....[83]....
        /*0610*/ 	.word	0x00003da0
        /*0614*/ 	.word	0x000000ff
        /*0618*/ 	.word	0x00000168
        /*061c*/ 	.short	0x0106
        /*061e*/ 	.byte	0x04
	.zero		1


	//   ....[84]....
        /*0620*/ 	.word	0x00003de0
        /*0624*/ 	.word	0x00000000
        /*0628*/ 	.word	0x00000168
        /*062c*/ 	.short	0x010a
        /*062e*/ 	.byte	0xff
	.zero		1


	//   ....[85]....
        /*0630*/ 	.word	0x00004030
        /*0634*/ 	.word	0x000000ff
        /*0638*/ 	.word	0x00000008
        /*063c*/ 	.short	0x010a
        /*063e*/ 	.byte	0x05
	.zero		1


	//   ....[86]....
        /*0640*/ 	.word	0x00004050
        /*0644*/ 	.word	0x000000ff
        /*0648*/ 	.word	0x00000008
        /*064c*/ 	.short	0x010a
        /*064e*/ 	.byte	0x05
	.zero		1


	//   ....[87]....
        /*0650*/ 	.word	0x000041e0
        /*0654*/ 	.word	0x000000ff
        /*0658*/ 	.word	0x00000008
        /*065c*/ 	.short	0x010a
        /*065e*/ 	.byte	0x05
	.zero		1


	//   ....[88]....
        /*0660*/ 	.word	0x00004200
        /*0664*/ 	.word	0x000000ff
        /*0668*/ 	.word	0x00000008
        /*066c*/ 	.short	0x010a
        /*066e*/ 	.byte	0x05
	.zero		1


	//   ....[89]....
        /*0670*/ 	.word	0x000042c0
        /*0674*/ 	.word	0x000000ff
        /*0678*/ 	.word	0x00000000
        /*067c*/ 	.short	0x0101
        /*067e*/ 	.byte	0x04
	.zero		1


	//   ....[90]....
        /*0680*/ 	.word	0x000045d0
        /*0684*/ 	.word	0x000000ff
        /*0688*/ 	.word	0x00000160
        /*068c*/ 	.short	0x010a
        /*068e*/ 	.byte	0x12
	.zero		1


	//   ....[91]....
        /*0690*/ 	.word	0x00004670
        /*0694*/ 	.word	0x000000ff
        /*0698*/ 	.word	0x00000000
        /*069c*/ 	.short	0x0101
        /*069e*/ 	.byte	0x1d
	.zero		1


	//   ....[92]....
        /*06a0*/ 	.word	0x000046b0
        /*06a4*/ 	.word	0x000000ff
        /*06a8*/ 	.word	0x00000180
        /*06ac*/ 	.short	0x010a
        /*06ae*/ 	.byte	0x17
	.zero		1


	//   ....[93]....
        /*06b0*/ 	.word	0x00004790
        /*06b4*/ 	.word	0x000000ff
        /*06b8*/ 	.word	0x00000000
        /*06bc*/ 	.short	0x010a
        /*06be*/ 	.byte	0x04
	.zero		1


	//   ....[94]....
        /*06c0*/ 	.word	0x000047f0
        /*06c4*/ 	.word	0x000000ff
        /*06c8*/ 	.word	0x00000000
        /*06cc*/ 	.short	0x010a
        /*06ce*/ 	.byte	0x0a
	.zero		1


	//   ....[95]....
        /*06d0*/ 	.word	0x00004920
        /*06d4*/ 	.word	0x000000ff
        /*06d8*/ 	.word	0x00000000
        /*06dc*/ 	.short	0x010a
        /*06de*/ 	.byte	0x04
	.zero		1


	//   ....[96]....
        /*06e0*/ 	.word	0x00004b80
        /*06e4*/ 	.word	0x000000ff
        /*06e8*/ 	.word	0x00000000
        /*06ec*/ 	.short	0x010a
        /*06ee*/ 	.byte	0x04
	.zero		1


	//   ....[97]....
        /*06f0*/ 	.word	0x00004c20
        /*06f4*/ 	.word	0x00000000
        /*06f8*/ 	.word	0x00000000
        /*06fc*/ 	.short	0x010a
        /*06fe*/ 	.byte	0xff
	.zero		1


	//   ....[98]....
        /*0700*/ 	.word	0x00004c60
        /*0704*/ 	.word	0x00000000
        /*0708*/ 	.word	0x00000000
        /*070c*/ 	.short	0x010a
        /*070e*/ 	.byte	0xff
	.zero		1


	//   ....[99]....
        /*0710*/ 	.word	0x00004cd0
        /*0714*/ 	.word	0x000000ff
        /*0718*/ 	.word	0x00000000
        /*071c*/ 	.short	0x0101
        /*071e*/ 	.byte	0x04
	.zero		1


	//   ....[100]....
        /*0720*/ 	.word	0x00004d10
        /*0724*/ 	.word	0x000000ff
        /*0728*/ 	.word	0x00000190
        /*072c*/ 	.short	0x010a
        /*072e*/ 	.byte	0x12
	.zero		1


	//   ....[101]....
        /*0730*/ 	.word	0x00004d70
        /*0734*/ 	.word	0x000000ff
        /*0738*/ 	.word	0x00000000
        /*073c*/ 	.short	0x0101
        /*073e*/ 	.byte	0x04
	.zero		1


	//   ....[102]....
        /*0740*/ 	.word	0x000053d0
        /*0744*/ 	.word	0x000000ff
        /*0748*/ 	.word	0x00000160
        /*074c*/ 	.short	0x010a
        /*074e*/ 	.byte	0x18
	.zero		1


	//   ....[103]....
        /*0750*/ 	.word	0x00005470
        /*0754*/ 	.word	0x000000ff
        /*0758*/ 	.word	0x00000000
        /*075c*/ 	.short	0x0101
        /*075e*/ 	.byte	0x2a
	.zero		1


	//   ....[104]....
        /*0760*/ 	.word	0x000059a0
        /*0764*/ 	.word	0x000000ff
        /*0768*/ 	.word	0x00000158
        /*076c*/ 	.short	0x010a
        /*076e*/ 	.byte	0x18
	.zero		1


	//   ....[105]....
        /*0770*/ 	.word	0x00005c60
        /*0774*/ 	.word	0x000000ff
        /*0778*/ 	.word	0x00000148
        /*077c*/ 	.short	0x010a
        /*077e*/ 	.byte	0x18
	.zero		1


	//   ....[106]....
        /*0780*/ 	.word	0x00005f40
        /*0784*/ 	.word	0x000000ff
        /*0788*/ 	.word	0x00000140
        /*078c*/ 	.short	0x010b
        /*078e*/ 	.byte	0x18
	.zero		1


	//   ....[107]....
        /*0790*/ 	.word	0x00005f70
        /*0794*/ 	.word	0x000000ff
        /*0798*/ 	.word	0x00000000
        /*079c*/ 	.short	0x0101
        /*079e*/ 	.byte	0x30
	.zero		1


	//   ....[108]....
        /*07a0*/ 	.word	0x00006000
        /*07a4*/ 	.word	0x00000000
        /*07a8*/ 	.word	0x00000148
        /*07ac*/ 	.short	0x010a
        /*07ae*/ 	.byte	0xff
	.zero		1


	//   ....[109]....
        /*07b0*/ 	.word	0x00006350
        /*07b4*/ 	.word	0x000000ff
        /*07b8*/ 	.word	0x00000160
        /*07bc*/ 	.short	0x010a
        /*07be*/ 	.byte	0x2d
	.zero		1


	//   ....[110]....
        /*07c0*/ 	.word	0x00006420
        /*07c4*/ 	.word	0x000000ff
        /*07c8*/ 	.word	0x00000000
        /*07cc*/ 	.short	0x0101
        /*07ce*/ 	.byte	0x04
	.zero		1


	//   ....[111]....
        /*07d0*/ 	.word	0x000071a0
        /*07d4*/ 	.word	0x000000ff
        /*07d8*/ 	.word	0x00000140
        /*07dc*/ 	.short	0x010a
        /*07de*/ 	.byte	0x2d
	.zero		1


	//   ....[112]....
        /*07e0*/ 	.word	0x000071c0
        /*07e4*/ 	.word	0x00000097
        /*07e8*/ 	.word	0x00000170
        /*07ec*/ 	.short	0x010a
        /*07ee*/ 	.byte	0xff
	.zero		1


	//   ....[113]....
        /*07f0*/ 	.word	0x00007350
        /*07f4*/ 	.word	0x000000ff
        /*07f8*/ 	.word	0x00000140
        /*07fc*/ 	.short	0x010a
        /*07fe*/ 	.byte	0x2d
	.zero		1


	//   ....[114]....
        /*0800*/ 	.word	0x00007460
        /*0804*/ 	.word	0x000000ff
        /*0808*/ 	.word	0x00000000
        /*080c*/ 	.short	0x0101
        /*080e*/ 	.byte	0x04
	.zero		1


	//   ....[115]....
        /*0810*/ 	.word	0x000074c0
        /*0814*/ 	.word	0x00000097
        /*0818*/ 	.word	0x00000170
        /*081c*/ 	.short	0x010a
        /*081e*/ 	.byte	0xff
	.zero		1


	//   ....[116]....
        /*0820*/ 	.word	0x00007ab0
        /*0824*/ 	.word	0x00000097
        /*0828*/ 	.word	0x00000000
        /*082c*/ 	.short	0x0101
        /*082e*/ 	.byte	0xff
	.zero		1


	//   ....[117]....
        /*0830*/ 	.word	0x00008ad0
        /*0834*/ 	.word	0x00000000
        /*0838*/ 	.word	0x000000a0
        /*083c*/ 	.short	0x010a
        /*083e*/ 	.byte	0xff
	.zero		1


	//   ....[118]....
        /*0840*/ 	.word	0x00008b30
        /*0844*/ 	.word	0x00000000
        /*0848*/ 	.word	0x000000a0
        /*084c*/ 	.short	0x010a
        /*084e*/ 	.byte	0xff
	.zero		1


	//   ....[119]....
        /*0850*/ 	.word	0x00008b90
        /*0854*/ 	.word	0x00000000
        /*0858*/ 	.word	0x00000160
        /*085c*/ 	.short	0x010a
        /*085e*/ 	.byte	0xff
	.zero		1


	//   ....[120]....
        /*0860*/ 	.word	0x00008bf0
        /*0864*/ 	.word	0x00000000
        /*0868*/ 	.word	0x00000000
        /*086c*/ 	.short	0x010a
        /*086e*/ 	.byte	0xff
	.zero		1


	//   ....[121]....
        /*0870*/ 	.word	0x00008c50
        /*0874*/ 	.word	0x00000000
        /*0878*/ 	.word	0x00000000
        /*087c*/ 	.short	0x010a
        /*087e*/ 	.byte	0xff
	.zero		1


	//   ....[122]....
        /*0880*/ 	.word	0x00008cb0
        /*0884*/ 	.word	0x00000000
        /*0888*/ 	.word	0x00000000
        /*088c*/ 	.short	0x010a
        /*088e*/ 	.byte	0xff
	.zero		1


	//   ....[123]....
        /*0890*/ 	.word	0x00008d10
        /*0894*/ 	.word	0x00000000
        /*0898*/ 	.word	0x00000000
        /*089c*/ 	.short	0x010a
        /*089e*/ 	.byte	0xff
	.zero		1


	//   ....[124]....
        /*08a0*/ 	.word	0x00008d70
        /*08a4*/ 	.word	0x00000000
        /*08a8*/ 	.word	0x00000000
        /*08ac*/ 	.short	0x010a
        /*08ae*/ 	.byte	0xff
	.zero		1


	//   ....[125]....
        /*08b0*/ 	.word	0x00008dd0
        /*08b4*/ 	.word	0x00000000
        /*08b8*/ 	.word	0x00000000
        /*08bc*/ 	.short	0x010a
        /*08be*/ 	.byte	0xff
	.zero		1


	//   ....[126]....
        /*08c0*/ 	.word	0x00008e30
        /*08c4*/ 	.word	0x00000000
        /*08c8*/ 	.word	0x00000000
        /*08cc*/ 	.short	0x010a
        /*08ce*/ 	.byte	0xff
	.zero		1


	//   ....[127]....
        /*08d0*/ 	.word	0x00008e90
        /*08d4*/ 	.word	0x00000000
        /*08d8*/ 	.word	0x00000000
        /*08dc*/ 	.short	0x010a
        /*08de*/ 	.byte	0xff
	.zero		1


	//   ....[128]....
        /*08e0*/ 	.word	0x00008ef0
        /*08e4*/ 	.word	0x00000000
        /*08e8*/ 	.word	0x00000000
        /*08ec*/ 	.short	0x010a
        /*08ee*/ 	.byte	0xff
	.zero		1


	//   ....[129]....
        /*08f0*/ 	.word	0x00008f50
        /*08f4*/ 	.word	0x00000000
        /*08f8*/ 	.word	0x00000000
        /*08fc*/ 	.short	0x010a
        /*08fe*/ 	.byte	0xff
	.zero		1


	//   ....[130]....
        /*0900*/ 	.word	0x00008fb0
        /*0904*/ 	.word	0x00000000
        /*0908*/ 	.word	0x00000000
        /*090c*/ 	.short	0x010a
        /*090e*/ 	.byte	0xff
	.zero		1


	//   ....[131]....
        /*0910*/ 	.word	0x00009010
        /*0914*/ 	.word	0x00000000
        /*0918*/ 	.word	0x00000000
        /*091c*/ 	.short	0x010a
        /*091e*/ 	.byte	0xff
	.zero		1


	//   ....[132]....
        /*0920*/ 	.word	0x00009070
        /*0924*/ 	.word	0x00000000
        /*0928*/ 	.word	0x00000000
        /*092c*/ 	.short	0x010a
        /*092e*/ 	.byte	0xff
	.zero		1


	//   ....[133]....
        /*0930*/ 	.word	0x000090d0
        /*0934*/ 	.word	0x00000000
        /*0938*/ 	.word	0x00000000
        /*093c*/ 	.short	0x010a
        /*093e*/ 	.byte	0xff
	.zero		1


	//   ....[134]....
        /*0940*/ 	.word	0x00009130
        /*0944*/ 	.word	0x00000000
        /*0948*/ 	.word	0x00000000
        /*094c*/ 	.short	0x010a
        /*094e*/ 	.byte	0xff
	.zero		1


	//   ....[135]....
        /*0950*/ 	.word	0x00009190
        /*0954*/ 	.word	0x00000000
        /*0958*/ 	.word	0x00000000
        /*095c*/ 	.short	0x010a
        /*095e*/ 	.byte	0xff
	.zero		1


	//   ....[136]....
        /*0960*/ 	.word	0x000091f0
        /*0964*/ 	.word	0x00000000
        /*0968*/ 	.word	0x00000000
        /*096c*/ 	.short	0x010a
        /*096e*/ 	.byte	0xff
	.zero		1


	//   ....[137]....
        /*0970*/ 	.word	0x00009250
        /*0974*/ 	.word	0x00000000
        /*0978*/ 	.word	0x00000000
        /*097c*/ 	.short	0x010a
        /*097e*/ 	.byte	0xff
	.zero		1


	//   ....[138]....
        /*0980*/ 	.word	0x000092b0
        /*0984*/ 	.word	0x00000000
        /*0988*/ 	.word	0x00000000
        /*098c*/ 	.short	0x010a
        /*098e*/ 	.byte	0xff
	.zero		1


	//   ....[139]....
        /*0990*/ 	.word	0x00009310
        /*0994*/ 	.word	0x00000004
        /*0998*/ 	.word	0x00000168
        /*099c*/ 	.short	0x010a
        /*099e*/ 	.byte	0xff
	.zero		1


	//   ....[140]....
        /*09a0*/ 	.word	0x00009370
        /*09a4*/ 	.word	0x00000004
        /*09a8*/ 	.word	0x00000160
        /*09ac*/ 	.short	0x010a
        /*09ae*/ 	.byte	0xff
	.zero		1


	//   ....[141]....
        /*09b0*/ 	.word	0x000093d0
        /*09b4*/ 	.word	0x00000005
        /*09b8*/ 	.word	0x00000008
        /*09bc*/ 	.short	0x010a
        /*09be*/ 	.byte	0xff
	.zero		1


	//   ....[142]....
        /*09c0*/ 	.word	0x000094c0
        /*09c4*/ 	.word	0x00000003
        /*09c8*/ 	.word	0x00000008
        /*09cc*/ 	.short	0x010a
        /*09ce*/ 	.byte	0xff
	.zero		1


	//   ....[143]....
        /*09d0*/ 	.word	0x00009520
        /*09d4*/ 	.word	0x00000004
        /*09d8*/ 	.word	0x00000160
        /*09dc*/ 	.short	0x010a
        /*09de*/ 	.byte	0xff
	.zero		1


	//   ....[144]....
        /*09e0*/ 	.word	0x00009580
        /*09e4*/ 	.word	0x00000004
        /*09e8*/ 	.word	0x00000180
        /*09ec*/ 	.short	0x010a
        /*09ee*/ 	.byte	0xff
	.zero		1


	//   ....[145]....
        /*09f0*/ 	.word	0x000095e0
        /*09f4*/ 	.word	0x00000004
        /*09f8*/ 	.word	0x00000000
        /*09fc*/ 	.short	0x010a
        /*09fe*/ 	.byte	0xff
	.zero		1


	//   ....[146]....
        /*0a00*/ 	.word	0x00009640
        /*0a04*/ 	.word	0x00000000
        /*0a08*/ 	.word	0x00000000
        /*0a0c*/ 	.short	0x010a
        /*0a0e*/ 	.byte	0xff
	.zero		1


	//   ....[147]....
        /*0a10*/ 	.word	0x000096a0
        /*0a14*/ 	.word	0x00000000
        /*0a18*/ 	.word	0x00000190
        /*0a1c*/ 	.short	0x010a
        /*0a1e*/ 	.byte	0xff
	.zero		1


	//   ....[148]....
        /*0a20*/ 	.word	0x00009700
        /*0a24*/ 	.word	0x00000000
        /*0a28*/ 	.word	0x00000160
        /*0a2c*/ 	.short	0x010a
        /*0a2e*/ 	.byte	0xff
	.zero		1


	//   ....[149]....
        /*0a30*/ 	.word	0x00009760
        /*0a34*/ 	.word	0x00000002
        /*0a38*/ 	.word	0x00000158
        /*0a3c*/ 	.short	0x010a
        /*0a3e*/ 	.byte	0xff
	.zero		1


	//   ....[150]....
        /*0a40*/ 	.word	0x000097c0
        /*0a44*/ 	.word	0x00000000
        /*0a48*/ 	.word	0x00000148
        /*0a4c*/ 	.short	0x010a
        /*0a4e*/ 	.byte	0xff
	.zero		1


	//   ....[151]....
        /*0a50*/ 	.word	0x00009820
        /*0a54*/ 	.word	0x00000000
        /*0a58*/ 	.word	0x00000160
        /*0a5c*/ 	.short	0x010a
        /*0a5e*/ 	.byte	0xff
	.zero		1


	//   ....[152]....
        /*0a60*/ 	.word	0x00009880
        /*0a64*/ 	.word	0x00000003
        /*0a68*/ 	.word	0x00000140
        /*0a6c*/ 	.short	0x010a
        /*0a6e*/ 	.byte	0xff
	.zero		1


	//   ....[153]....
        /*0a70*/ 	.word	0x000098d0
        /*0a74*/ 	.word	0x00000097
        /*0a78*/ 	.word	0x00000170
        /*0a7c*/ 	.short	0x010a
        /*0a7e*/ 	.byte	0xff
	.zero		1


	//----- nvinfo : EIATTR_NUM_MBARRIERS
	.align		4
.L_47:
        /*0a80*/ 	.byte	0x03, 0x38
        /*0a82*/ 	.short	0x0033


	//----- nvinfo : EIATTR_EXIT_INSTR_OFFSETS
	.align		4
        /*0a84*/ 	.byte	0x04, 0x1c
        /*0a86*/ 	.short	(.L_49 - .L_48)


	//   ....[0]....
.L_48:
        /*0a88*/ 	.word	0x00003b00


	//   ....[1]....
        /*0a8c*/ 	.word	0x00003db0


	//   ....[2]....
        /*0a90*/ 	.word	0x00003e10


	//   ....[3]....
        /*0a94*/ 	.word	0x00004fa0


	//   ....[4]....
        /*0a98*/ 	.word	0x00006030


	//   ....[5]....
        /*0a9c*/ 	.word	0x00006070


	//   ....[6]....
        /*0aa0*/ 	.word	0x00008ab0


	//----- nvinfo : EIATTR_MAX_THREADS
	.align		4
.L_49:
        /*0aa4*/ 	.byte	0x04, 0x05
        /*0aa6*/ 	.short	(.L_51 - .L_50)
.L_50:
        /*0aa8*/ 	.word	0x00000100
        /*0aac*/ 	.word	0x00000001
        /*0ab0*/ 	.word	0x00000001


	//----- nvinfo : EIATTR_CRS_STACK_SIZE
	.align		4
.L_51:
        /*0ab4*/ 	.byte	0x04, 0x1e
        /*0ab6*/ 	.short	(.L_53 - .L_52)
.L_52:
        /*0ab8*/ 	.word	0x00000000


	//----- nvinfo : EIATTR_CBANK_PARAM_SIZE
	.align		4
.L_53:
        /*0abc*/ 	.byte	0x03, 0x19
        /*0abe*/ 	.short	0x0800


	//----- nvinfo : EIATTR_PARAM_CBANK
	.align		4
        /*0ac0*/ 	.byte	0x04, 0x0a
        /*0ac2*/ 	.short	(.L_55 - .L_54)
	.align		4
.L_54:
        /*0ac4*/ 	.word	index@(.nv.constant0._ZN7cutlass13device_kernelINS_4conv6kernel13ConvUniversalINS1_16ConvProblemShapeILNS1_8OperatorE2ELi2EEENS1_10collective14CollectiveConvINS1_47MainloopSm100TmaUmmaWarpSpecializedImplicitGemmILS5_2ELi20ELi2ELi1ELi2EN4cute5tupleIJNSA_1CILi2EEENSC_ILi1EEESE_EEEEENSB_IJNSC_ILi256EEENSB_IJNSC_ILi64EEEEEESJ_EEENS_12float_e4m3_tESL_NSA_8TiledMMAINSA_8MMA_AtomIJNSA_10MMA_TraitsINSA_25SM100_MMA_F8F6F4_2x1SM_SSEJSL_SL_fSH_SI_NSA_17integral_constantINSA_4UMMA5MajorELSS_1EEEST_NSQ_INSR_7ScaleInELSU_0EEESV_EEEEEENSA_6LayoutINSB_IJSE_SE_SE_EEENSB_IJNSC_ILi0EEES10_S10_EEEEENSB_IJNSA_10UnderscoreES13_S13_EEEEENS7_6detail27Sm100ImplicitGemmTileTraitsINSA_18SM100_TMA_2SM_LOADENSA_14ComposedLayoutINSA_7SwizzleILi3ELi4ELi3EEENSA_18smem_ptr_flag_bitsILi8EEENSY_INSB_IJNSC_ILi128EEENSC_ILi8EEEEEENSB_IJSE_S1E_EEEEEEEvEENS17_INSA_25SM100_TMA_2SM_LOAD_IM2COLENS19_INS1A_ILi1ELi4ELi3EEES1D_NSY_INSB_IJNSC_ILi32EEES1F_EEENSB_IJSE_S1N_EEEEEEEvEEEENS_8epilogue10collective18CollectiveEpilogueINS1U_23Sm100TmaWarpSpecializedILi1ELi1ELi64ELb0ELb0EEEJNSB_IJS1E_SJ_SJ_EEENSB_IJNSY_IS1E_SE_EENSY_ISI_SE_EEEEESL_NSB_IJlNSB_IJSE_llEEES10_EEESL_S24_NS1U_6fusion15FusionCallbacksIS1Y_NS25_17LinearCombinationISL_fSL_fLNS_15FloatRoundStyleE2EEES1Z_S22_JEEENSA_5SM1004TMEM4LOAD26SM100_TMEM_LOAD_32dp32b64xENSA_13SM90_TMA_LOADENS19_INS1A_ILi2ELi4ELi3EEES1D_NSY_INSB_IJS1F_SI_EEENSB_IJSI_SE_EEEEEEENSA_39AutoVectorizingCopyWithAssumedAlignmentILi128EEENSA_14SM90_TMA_STOREES2K_S2M_S2M_EEEvvEEEEvNT_6ParamsE)
        /*0ac8*/ 	.short	0x0380
        /*0aca*/ 	.short	0x0800


	//----- nvinfo : EIATTR_SW_WAR
	.align		4
.L_55:
        /*0acc*/ 	.byte	0x04, 0x36
        /*0ace*/ 	.short	(.L_57 - .L_56)
.L_56:
        /*0ad0*/ 	.word	0x00000008
.L_57:


//--------------------- .nv.callgraph             --------------------------
	.section	.nv.callgraph,"",@"SHT_CUDA_CALLGRAPH"
	.align	4
	.sectionentsize	8
	.align		4
        /*0000*/ 	.word	0x00000000
	.align		4
        /*0004*/ 	.word	0xffffffff
	.align		4
        /*0008*/ 	.word	index@(_ZN7cutlass13device_kernelINS_4conv6kernel13ConvUniversalINS1_16ConvProblemShapeILNS1_8OperatorE2ELi2EEENS1_10collective14CollectiveConvINS1_47MainloopSm100TmaUmmaWarpSpecializedImplicitGemmILS5_2ELi20ELi2ELi1ELi2EN4cute5tupleIJNSA_1CILi2EEENSC_ILi1EEESE_EEEEENSB_IJNSC_ILi256EEENSB_IJNSC_ILi64EEEEEESJ_EEENS_12float_e4m3_tESL_NSA_8TiledMMAINSA_8MMA_AtomIJNSA_10MMA_TraitsINSA_25SM100_MMA_F8F6F4_2x1SM_SSEJSL_SL_fSH_SI_NSA_17integral_constantINSA_4UMMA5MajorELSS_1EEEST_NSQ_INSR_7ScaleInELSU_0EEESV_EEEEEENSA_6LayoutINSB_IJSE_SE_SE_EEENSB_IJNSC_ILi0EEES10_S10_EEEEENSB_IJNSA_10UnderscoreES13_S13_EEEEENS7_6detail27Sm100ImplicitGemmTileTraitsINSA_18SM100_TMA_2SM_LOADENSA_14ComposedLayoutINSA_7SwizzleILi3ELi4ELi3EEENSA_18smem_ptr_flag_bitsILi8EEENSY_INSB_IJNSC_ILi128EEENSC_ILi8EEEEEENSB_IJSE_S1E_EEEEEEEvEENS17_INSA_25SM100_TMA_2SM_LOAD_IM2COLENS19_INS1A_ILi1ELi4ELi3EEES1D_NSY_INSB_IJNSC_ILi32EEES1F_EEENSB_IJSE_S1N_EEEEEEEvEEEENS_8epilogue10collective18CollectiveEpilogueINS1U_23Sm100TmaWarpSpecializedILi1ELi1ELi64ELb0ELb0EEEJNSB_IJS1E_SJ_SJ_EEENSB_IJNSY_IS1E_SE_EENSY_ISI_SE_EEEEESL_NSB_IJlNSB_IJSE_llEEES10_EEESL_S24_NS1U_6fusion15FusionCallbacksIS1Y_NS25_17LinearCombinationISL_fSL_fLNS_15FloatRoundStyleE2EEES1Z_S22_JEEENSA_5SM1004TMEM4LOAD26SM100_TMEM_LOAD_32dp32b64xENSA_13SM90_TMA_LOADENS19_INS1A_ILi2ELi4ELi3EEES1D_NSY_INSB_IJS1F_SI_EEENSB_IJSI_SE_EEEEEEENSA_39AutoVectorizingCopyWithAssumedAlignmentILi128EEENSA_14SM90_TMA_STOREES2K_S2M_S2M_EEEvvEEEEvNT_6ParamsE)
	.align		4
        /*000c*/ 	.word	index@(__assertfail)
	.align		4
        /*0010*/ 	.word	0x00000000
	.align		4
        /*0014*/ 	.word	0xfffffffe
	.align		4
        /*0018*/ 	.word	0x00000000
	.align		4
        /*001c*/ 	.word	0xfffffffd
	.align		4
        /*0020*/ 	.word	0x00000000
	.align		4
        /*0024*/ 	.word	0xfffffffc


//--------------------- .nv.constant4             --------------------------
	.section	.nv.constant4,"a",@progbits
	.align	8
	.align		8
.nv.constant4:
        /*0000*/ 	.dword	__assertfail
	.align		8
        /*0008*/ 	.dword	__unnamed_1
	.align		8
        /*0010*/ 	.dword	__unnamed_2
	.align		8
        /*0018*/ 	.dword	_ZN39_INTERNAL_e18e6add_4_k_cu_ad166a79_44954cuda3std3__45__cpo5beginE
	.align		8
        /*0020*/ 	.dword	_ZN39_INTERNAL_e18e6add_4_k_cu_ad166a79_44954cuda3std3__45__cpo3endE
	.align		8
        /*0028*/ 	.dword	_ZN39_INTERNAL_e18e6add_4_k_cu_ad166a79_44954cuda3std3__45__cpo6cbeginE
	.align		8
        /*0030*/ 	.dword	_ZN39_INTERNAL_e18e6add_4_k_cu_ad166a79_44954cuda3std3__45__cpo4cendE
	.align		8
        /*0038*/ 	.dword	_ZN39_INTERNAL_e18e6add_4_k_cu_ad166a79_44954cuda3std3__441_GLOBAL__N__e18e6add_4_k_cu_ad166a79_44956ignoreE
	.align		8
        /*0040*/ 	.dword	_ZN39_INTERNAL_e18e6add_4_k_cu_ad166a79_44954cuda3std3__419piecewise_constructE
	.align		8
        /*0048*/ 	.dword	_ZN39_INTERNAL_e18e6add_4_k_cu_ad166a79_44954cuda3std3__48in_placeE
	.align		8
        /*0050*/ 	.dword	_ZN39_INTERNAL_e18e6add_4_k_cu_ad166a79_44954cuda3std6ranges3__45__cpo4swapE
	.align		8
        /*0058*/ 	.dword	_ZN39_INTERNAL_e18e6add_4_k_cu_ad166a79_44954cuda3std6ranges3__45__cpo9iter_moveE
	.align		8
        /*0060*/ 	.dword	_ZN39_INTERNAL_e18e6add_4_k_cu_ad166a79_44954cute7productE
	.align		8
        /*0068*/ 	.dword	_ZN39_INTERNAL_e18e6add_4_k_cu_ad166a79_44954cute1_E
	.align		8
        /*0070*/ 	.dword	$str$27
	.align		8
        /*0078*/ 	.dword	$str$28
	.align		8
        /*0080*/ 	.dword	$str$29
	.align		8
        /*0088*/ 	.dword	$str$30


//--------------------- .text._ZN7cutlass13device_kernelINS_4conv6kernel13ConvUniversalINS1_16ConvProblemShapeILNS1_8OperatorE2ELi2EEENS1_10collective14CollectiveConvINS1_47MainloopSm100TmaUmmaWarpSpecializedImplicitGemmILS5_2ELi20ELi2ELi1ELi2EN4cute5tupleIJNSA_1CILi2EEENSC_ILi1EEESE_EEEEENSB_IJNSC_ILi256EEENSB_IJNSC_ILi64EEEEEESJ_EEENS_12float_e4m3_tESL_NSA_8TiledMMAINSA_8MMA_AtomIJNSA_10MMA_TraitsINSA_25SM100_MMA_F8F6F4_2x1SM_SSEJSL_SL_fSH_SI_NSA_17integral_constantINSA_4UMMA5MajorELSS_1EEEST_NSQ_INSR_7ScaleInELSU_0EEESV_EEEEEENSA_6LayoutINSB_IJSE_SE_SE_EEENSB_IJNSC_ILi0EEES10_S10_EEEEENSB_IJNSA_10UnderscoreES13_S13_EEEEENS7_6detail27Sm100ImplicitGemmTileTraitsINSA_18SM100_TMA_2SM_LOADENSA_14ComposedLayoutINSA_7SwizzleILi3ELi4ELi3EEENSA_18smem_ptr_flag_bitsILi8EEENSY_INSB_IJNSC_ILi128EEENSC_ILi8EEEEEENSB_IJSE_S1E_EEEEEEEvEENS17_INSA_25SM100_TMA_2SM_LOAD_IM2COLENS19_INS1A_ILi1ELi4ELi3EEES1D_NSY_INSB_IJNSC_ILi32EEES1F_EEENSB_IJSE_S1N_EEEEEEEvEEEENS_8epilogue10collective18CollectiveEpilogueINS1U_23Sm100TmaWarpSpecializedILi1ELi1ELi64ELb0ELb0EEEJNSB_IJS1E_SJ_SJ_EEENSB_IJNSY_IS1E_SE_EENSY_ISI_SE_EEEEESL_NSB_IJlNSB_IJSE_llEEES10_EEESL_S24_NS1U_6fusion15FusionCallbacksIS1Y_NS25_17LinearCombinationISL_fSL_fLNS_15FloatRoundStyleE2EEES1Z_S22_JEEENSA_5SM1004TMEM4LOAD26SM100_TMEM_LOAD_32dp32b64xENSA_13SM90_TMA_LOADENS19_INS1A_ILi2ELi4ELi3EEES1D_NSY_INSB_IJS1F_SI_EEENSB_IJSI_SE_EEEEEEENSA_39AutoVectorizingCopyWithAssumedAlignmentILi128EEENSA_14SM90_TMA_STOREES2K_S2M_S2M_EEEvvEEEEvNT_6ParamsE --------------------------
	.section	.text._ZN7cutlass13device_kernelINS_4conv6kernel13ConvUniversalINS1_16ConvProblemShapeILNS1_8OperatorE2ELi2EEENS1_10collective14CollectiveConvINS1_47MainloopSm100TmaUmmaWarpSpecializedImplicitGemmILS5_2ELi20ELi2ELi1ELi2EN4cute5tupleIJNSA_1CILi2EEENSC_ILi1EEESE_EEEEENSB_IJNSC_ILi256EEENSB_IJNSC_ILi64EEEEEESJ_EEENS_12float_e4m3_tESL_NSA_8TiledMMAINSA_8MMA_AtomIJNSA_10MMA_TraitsINSA_25SM100_MMA_F8F6F4_2x1SM_SSEJSL_SL_fSH_SI_NSA_17integral_constantINSA_4UMMA5MajorELSS_1EEEST_NSQ_INSR_7ScaleInELSU_0EEESV_EEEEEENSA_6LayoutINSB_IJSE_SE_SE_EEENSB_IJNSC_ILi0EEES10_S10_EEEEENSB_IJNSA_10UnderscoreES13_S13_EEEEENS7_6detail27Sm100ImplicitGemmTileTraitsINSA_18SM100_TMA_2SM_LOADENSA_14ComposedLayoutINSA_7SwizzleILi3ELi4ELi3EEENSA_18smem_ptr_flag_bitsILi8EEENSY_INSB_IJNSC_ILi128EEENSC_ILi8EEEEEENSB_IJSE_S1E_EEEEEEEvEENS17_INSA_25SM100_TMA_2SM_LOAD_IM2COLENS19_INS1A_ILi1ELi4ELi3EEES1D_NSY_INSB_IJNSC_ILi32EEES1F_EEENSB_IJSE_S1N_EEEEEEEvEEEENS_8epilogue10collective18CollectiveEpilogueINS1U_23Sm100TmaWarpSpecializedILi1ELi1ELi64ELb0ELb0EEEJNSB_IJS1E_SJ_SJ_EEENSB_IJNSY_IS1E_SE_EENSY_ISI_SE_EEEEESL_NSB_IJlNSB_IJSE_llEEES10_EEESL_S24_NS1U_6fusion15FusionCallbacksIS1Y_NS25_17LinearCombinationISL_fSL_fLNS_15FloatRoundStyleE2EEES1Z_S22_JEEENSA_5SM1004TMEM4LOAD26SM100_TMEM_LOAD_32dp32b64xENSA_13SM90_TMA_LOADENS19_INS1A_ILi2ELi4ELi3EEES1D_NSY_INSB_IJS1F_SI_EEENSB_IJSI_SE_EEEEEEENSA_39AutoVectorizingCopyWithAssumedAlignmentILi128EEENSA_14SM90_TMA_STOREES2K_S2M_S2M_EEEvvEEEEvNT_6ParamsE,"ax",@progbits
	.align	128
.text._ZN7cutlass13device_kernelINS_4conv6kernel13ConvUniversalINS1_16ConvProblemShapeILNS1_8OperatorE2ELi2EEENS1_10collective14CollectiveConvINS1_47MainloopSm100TmaUmmaWarpSpecializedImplicitGemmILS5_2ELi20ELi2ELi1ELi2EN4cute5tupleIJNSA_1CILi2EEENSC_ILi1EEESE_EEEEENSB_IJNSC_ILi256EEENSB_IJNSC_ILi64EEEEEESJ_EEENS_12float_e4m3_tESL_NSA_8TiledMMAINSA_8MMA_AtomIJNSA_10MMA_TraitsINSA_25SM100_MMA_F8F6F4_2x1SM_SSEJSL_SL_fSH_SI_NSA_17integral_constantINSA_4UMMA5MajorELSS_1EEEST_NSQ_INSR_7ScaleInELSU_0EEESV_EEEEEENSA_6LayoutINSB_IJSE_SE_SE_EEENSB_IJNSC_ILi0EEES10_S10_EEEEENSB_IJNSA_10UnderscoreES13_S13_EEEEENS7_6detail27Sm100ImplicitGemmTileTraitsINSA_18SM100_TMA_2SM_LOADENSA_14ComposedLayoutINSA_7SwizzleILi3ELi4ELi3EEENSA_18smem_ptr_flag_bitsILi8EEENSY_INSB_IJNSC_ILi128EEENSC_ILi8EEEEEENSB_IJSE_S1E_EEEEEEEvEENS17_INSA_25SM100_TMA_2SM_LOAD_IM2COLENS19_INS1A_ILi1ELi4ELi3EEES1D_NSY_INSB_IJNSC_ILi32EEES1F_EEENSB_IJSE_S1N_EEEEEEEvEEEENS_8epilogue10collective18CollectiveEpilogueINS1U_23Sm100TmaWarpSpecializedILi1ELi1ELi64ELb0ELb0EEEJNSB_IJS1E_SJ_SJ_EEENSB_IJNSY_IS1E_SE_EENSY_ISI_SE_EEEEESL_NSB_IJlNSB_IJSE_llEEES10_EEESL_S24_NS1U_6fusion15FusionCallbacksIS1Y_NS25_17LinearCombinationISL_fSL_fLNS_15FloatRoundStyleE2EEES1Z_S22_JEEENSA_5SM1004TMEM4LOAD26SM100_TMEM_LOAD_32dp32b64xENSA_13SM90_TMA_LOADENS19_INS1A_ILi2ELi4ELi3EEES1D_NSY_INSB_IJS1F_SI_EEENSB_IJSI_SE_EEEEEEENSA_39AutoVectorizingCopyWithAssumedAlignmentILi128EEENSA_14SM90_TMA_STOREES2K_S2M_S2M_EEEvvEEEEvNT_6ParamsE:
        .type           _ZN7cutlass13device_kernelINS_4conv6kernel13ConvUniversalINS1_16ConvProblemShapeILNS1_8OperatorE2ELi2EEENS1_10collective14CollectiveConvINS1_47MainloopSm100TmaUmmaWarpSpecializedImplicitGemmILS5_2ELi20ELi2ELi1ELi2EN4cute5tupleIJNSA_1CILi2EEENSC_ILi1EEESE_EEEEENSB_IJNSC_ILi256EEENSB_IJNSC_ILi64EEEEEESJ_EEENS_12float_e4m3_tESL_NSA_8TiledMMAINSA_8MMA_AtomIJNSA_10MMA_TraitsINSA_25SM100_MMA_F8F6F4_2x1SM_SSEJSL_SL_fSH_SI_NSA_17integral_constantINSA_4UMMA5MajorELSS_1EEEST_NSQ_INSR_7ScaleInELSU_0EEESV_EEEEEENSA_6LayoutINSB_IJSE_SE_SE_EEENSB_IJNSC_ILi0EEES10_S10_EEEEENSB_IJNSA_10UnderscoreES13_S13_EEEEENS7_6detail27Sm100ImplicitGemmTileTraitsINSA_18SM100_TMA_2SM_LOADENSA_14ComposedLayoutINSA_7SwizzleILi3ELi4ELi3EEENSA_18smem_ptr_flag_bitsILi8EEENSY_INSB_IJNSC_ILi128EEENSC_ILi8EEEEEENSB_IJSE_S1E_EEEEEEEvEENS17_INSA_25SM100_TMA_2SM_LOAD_IM2COLENS19_INS1A_ILi1ELi4ELi3EEES1D_NSY_INSB_IJNSC_ILi32EEES1F_EEENSB_IJSE_S1N_EEEEEEEvEEEENS_8epilogue10collective18CollectiveEpilogueINS1U_23Sm100TmaWarpSpecializedILi1ELi1ELi64ELb0ELb0EEEJNSB_IJS1E_SJ_SJ_EEENSB_IJNSY_IS1E_SE_EENSY_ISI_SE_EEEEESL_NSB_IJlNSB_IJSE_llEEES10_EEESL_S24_NS1U_6fusion15FusionCallbacksIS1Y_NS25_17LinearCombinationISL_fSL_fLNS_15FloatRoundStyleE2EEES1Z_S22_JEEENSA_5SM1004TMEM4LOAD26SM100_TMEM_LOAD_32dp32b64xENSA_13SM90_TMA_LOADENS19_INS1A_ILi2ELi4ELi3EEES1D_NSY_INSB_IJS1F_SI_EEENSB_IJSI_SE_EEEEEEENSA_39AutoVectorizingCopyWithAssumedAlignmentILi128EEENSA_14SM90_TMA_STOREES2K_S2M_S2M_EEEvvEEEEvNT_6ParamsE,@function
        .size           _ZN7cutlass13device_kernelINS_4conv6kernel13ConvUniversalINS1_16ConvProblemShapeILNS1_8OperatorE2ELi2EEENS1_10collective14CollectiveConvINS1_47MainloopSm100TmaUmmaWarpSpecializedImplicitGemmILS5_2ELi20ELi2ELi1ELi2EN4cute5tupleIJNSA_1CILi2EEENSC_ILi1EEESE_EEEEENSB_IJNSC_ILi256EEENSB_IJNSC_ILi64EEEEEESJ_EEENS_12float_e4m3_tESL_NSA_8TiledMMAINSA_8MMA_AtomIJNSA_10MMA_TraitsINSA_25SM100_MMA_F8F6F4_2x1SM_SSEJSL_SL_fSH_SI_NSA_17integral_constantINSA_4UMMA5MajorELSS_1EEEST_NSQ_INSR_7ScaleInELSU_0EEESV_EEEEEENSA_6LayoutINSB_IJSE_SE_SE_EEENSB_IJNSC_ILi0EEES10_S10_EEEEENSB_IJNSA_10UnderscoreES13_S13_EEEEENS7_6detail27Sm100ImplicitGemmTileTraitsINSA_18SM100_TMA_2SM_LOADENSA_14ComposedLayoutINSA_7SwizzleILi3ELi4ELi3EEENSA_18smem_ptr_flag_bitsILi8EEENSY_INSB_IJNSC_ILi128EEENSC_ILi8EEEEEENSB_IJSE_S1E_EEEEEEEvEENS17_INSA_25SM100_TMA_2SM_LOAD_IM2COLENS19_INS1A_ILi1ELi4ELi3EEES1D_NSY_INSB_IJNSC_ILi32EEES1F_EEENSB_IJSE_S1N_EEEEEEEvEEEENS_8epilogue10collective18CollectiveEpilogueINS1U_23Sm100TmaWarpSpecializedILi1ELi1ELi64ELb0ELb0EEEJNSB_IJS1E_SJ_SJ_EEENSB_IJNSY_IS1E_SE_EENSY_ISI_SE_EEEEESL_NSB_IJlNSB_IJSE_llEEES10_EEESL_S24_NS1U_6fusion15FusionCallbacksIS1Y_NS25_17LinearCombinationISL_fSL_fLNS_15FloatRoundStyleE2EEES1Z_S22_JEEENSA_5SM1004TMEM4LOAD26SM100_TMEM_LOAD_32dp32b64xENSA_13SM90_TMA_LOADENS19_INS1A_ILi2ELi4ELi3EEES1D_NSY_INSB_IJS1F_SI_EEENSB_IJSI_SE_EEEEEEENSA_39AutoVectorizingCopyWithAssumedAlignmentILi128EEENSA_14SM90_TMA_STOREES2K_S2M_S2M_EEEvvEEEEvNT_6ParamsE,(.L_x_190 - _ZN7cutlass13device_kernelINS_4conv6kernel13ConvUniversalINS1_16ConvProblemShapeILNS1_8OperatorE2ELi2EEENS1_10collective14CollectiveConvINS1_47MainloopSm100TmaUmmaWarpSpecializedImplicitGemmILS5_2ELi20ELi2ELi1ELi2EN4cute5tupleIJNSA_1CILi2EEENSC_ILi1EEESE_EEEEENSB_IJNSC_ILi256EEENSB_IJNSC_ILi64EEEEEESJ_EEENS_12float_e4m3_tESL_NSA_8TiledMMAINSA_8MMA_AtomIJNSA_10MMA_TraitsINSA_25SM100_MMA_F8F6F4_2x1SM_SSEJSL_SL_fSH_SI_NSA_17integral_constantINSA_4UMMA5MajorELSS_1EEEST_NSQ_INSR_7ScaleInELSU_0EEESV_EEEEEENSA_6LayoutINSB_IJSE_SE_SE_EEENSB_IJNSC_ILi0EEES10_S10_EEEEENSB_IJNSA_10UnderscoreES13_S13_EEEEENS7_6detail27Sm100ImplicitGemmTileTraitsINSA_18SM100_TMA_2SM_LOADENSA_14ComposedLayoutINSA_7SwizzleILi3ELi4ELi3EEENSA_18smem_ptr_flag_bitsILi8EEENSY_INSB_IJNSC_ILi128EEENSC_ILi8EEEEEENSB_IJSE_S1E_EEEEEEEvEENS17_INSA_25SM100_TMA_2SM_LOAD_IM2COLENS19_INS1A_ILi1ELi4ELi3EEES1D_NSY_INSB_IJNSC_ILi32EEES1F_EEENSB_IJSE_S1N_EEEEEEEvEEEENS_8epilogue10collective18CollectiveEpilogueINS1U_23Sm100TmaWarpSpecializedILi1ELi1ELi64ELb0ELb0EEEJNSB_IJS1E_SJ_SJ_EEENSB_IJNSY_IS1E_SE_EENSY_ISI_SE_EEEEESL_NSB_IJlNSB_IJSE_llEEES10_EEESL_S24_NS1U_6fusion15FusionCallbacksIS1Y_NS25_17LinearCombinationISL_fSL_fLNS_15FloatRoundStyleE2EEES1Z_S22_JEEENSA_5SM1004TMEM4LOAD26SM100_TMEM_LOAD_32dp32b64xENSA_13SM90_TMA_LOADENS19_INS1A_ILi2ELi4ELi3EEES1D_NSY_INSB_IJS1F_SI_EEENSB_IJSI_SE_EEEEEEENSA_39AutoVectorizingCopyWithAssumedAlignmentILi128EEENSA_14SM90_TMA_STOREES2K_S2M_S2M_EEEvvEEEEvNT_6ParamsE)
        .other          _ZN7cutlass13device_kernelINS_4conv6kernel13ConvUniversalINS1_16ConvProblemShapeILNS1_8OperatorE2ELi2EEENS1_10collective14CollectiveConvINS1_47MainloopSm100TmaUmmaWarpSpecializedImplicitGemmILS5_2ELi20ELi2ELi1ELi2EN4cute5tupleIJNSA_1CILi2EEENSC_ILi1EEESE_EEEEENSB_IJNSC_ILi256EEENSB_IJNSC_ILi64EEEEEESJ_EEENS_12float_e4m3_tESL_NSA_8TiledMMAINSA_8MMA_AtomIJNSA_10MMA_TraitsINSA_25SM100_MMA_F8F6F4_2x1SM_SSEJSL_SL_fSH_SI_NSA_17integral_constantINSA_4UMMA5MajorELSS_1EEEST_NSQ_INSR_7ScaleInELSU_0EEESV_EEEEEENSA_6LayoutINSB_IJSE_SE_SE_EEENSB_IJNSC_ILi0EEES10_S10_EEEEENSB_IJNSA_10UnderscoreES13_S13_EEEEENS7_6detail27Sm100ImplicitGemmTileTraitsINSA_18SM100_TMA_2SM_LOADENSA_14ComposedLayoutINSA_7SwizzleILi3ELi4ELi3EEENSA_18smem_ptr_flag_bitsILi8EEENSY_INSB_IJNSC_ILi128EEENSC_ILi8EEEEEENSB_IJSE_S1E_EEEEEEEvEENS17_INSA_25SM100_TMA_2SM_LOAD_IM2COLENS19_INS1A_ILi1ELi4ELi3EEES1D_NSY_INSB_IJNSC_ILi32EEES1F_EEENSB_IJSE_S1N_EEEEEEEvEEEENS_8epilogue10collective18CollectiveEpilogueINS1U_23Sm100TmaWarpSpecializedILi1ELi1ELi64ELb0ELb0EEEJNSB_IJS1E_SJ_SJ_EEENSB_IJNSY_IS1E_SE_EENSY_ISI_SE_EEEEESL_NSB_IJlNSB_IJSE_llEEES10_EEESL_S24_NS1U_6fusion15FusionCallbacksIS1Y_NS25_17LinearCombinationISL_fSL_fLNS_15FloatRoundStyleE2EEES1Z_S22_JEEENSA_5SM1004TMEM4LOAD26SM100_TMEM_LOAD_32dp32b64xENSA_13SM90_TMA_LOADENS19_INS1A_ILi2ELi4ELi3EEES1D_NSY_INSB_IJS1F_SI_EEENSB_IJSI_SE_EEEEEEENSA_39AutoVectorizingCopyWithAssumedAlignmentILi128EEENSA_14SM90_TMA_STOREES2K_S2M_S2M_EEEvvEEEEvNT_6ParamsE,@"STO_CUDA_ENTRY STV_DEFAULT"
_ZN7cutlass13device_kernelINS_4conv6kernel13ConvUniversalINS1_16ConvProblemShapeILNS1_8OperatorE2ELi2EEENS1_10collective14CollectiveConvINS1_47MainloopSm100TmaUmmaWarpSpecializedImplicitGemmILS5_2ELi20ELi2ELi1ELi2EN4cute5tupleIJNSA_1CILi2EEENSC_ILi1EEESE_EEEEENSB_IJNSC_ILi256EEENSB_IJNSC_ILi64EEEEEESJ_EEENS_12float_e4m3_tESL_NSA_8TiledMMAINSA_8MMA_AtomIJNSA_10MMA_TraitsINSA_25SM100_MMA_F8F6F4_2x1SM_SSEJSL_SL_fSH_SI_NSA_17integral_constantINSA_4UMMA5MajorELSS_1EEEST_NSQ_INSR_7ScaleInELSU_0EEESV_EEEEEENSA_6LayoutINSB_IJSE_SE_SE_EEENSB_IJNSC_ILi0EEES10_S10_EEEEENSB_IJNSA_10UnderscoreES13_S13_EEEEENS7_6detail27Sm100ImplicitGemmTileTraitsINSA_18SM100_TMA_2SM_LOADENSA_14ComposedLayoutINSA_7SwizzleILi3ELi4ELi3EEENSA_18smem_ptr_flag_bitsILi8EEENSY_INSB_IJNSC_ILi128EEENSC_ILi8EEEEEENSB_IJSE_S1E_EEEEEEEvEENS17_INSA_25SM100_TMA_2SM_LOAD_IM2COLENS19_INS1A_ILi1ELi4ELi3EEES1D_NSY_INSB_IJNSC_ILi32EEES1F_EEENSB_IJSE_S1N_EEEEEEEvEEEENS_8epilogue10collective18CollectiveEpilogueINS1U_23Sm100TmaWarpSpecializedILi1ELi1ELi64ELb0ELb0EEEJNSB_IJS1E_SJ_SJ_EEENSB_IJNSY_IS1E_SE_EENSY_ISI_SE_EEEEESL_NSB_IJlNSB_IJSE_llEEES10_EEESL_S24_NS1U_6fusion15FusionCallbacksIS1Y_NS25_17LinearCombinationISL_fSL_fLNS_15FloatRoundStyleE2EEES1Z_S22_JEEENSA_5SM1004TMEM4LOAD26SM100_TMEM_LOAD_32dp32b64xENSA_13SM90_TMA_LOADENS19_INS1A_ILi2ELi4ELi3EEES1D_NSY_INSB_IJS1F_SI_EEENSB_IJSI_SE_EEEEEEENSA_39AutoVectorizingCopyWithAssumedAlignmentILi128EEENSA_14SM90_TMA_STOREES2K_S2M_S2M_EEEvvEEEEvNT_6ParamsE:
[----:B------:R-:W1:Y:S01]  /*0000*/  LDC R1, c[0x0][0x37c] ;  /* 0x0000df00ff017b82 */ /* 0x000e620000000800 */
[----:B------:R-:W2:Y:S01]  /*0010*/  S2R R131, SR_TID.X ;  /* 0x0000000000837919 */ /* 0x000ea20000002100 */
[----:B------:R-:W3:Y:S06]  /*0020*/  LDCU.64 UR8, c[0x0][0x890] ;  /* 0x00011200ff0877ac */ /* 0x000eec0008000a00 */
[----:B------:R-:W4:Y:S01]  /*0030*/  S2UR UR4, SR_CgaCtaId ;  /* 0x00000000000479c3 */ /* 0x000f220000008800 */
[----:B-1----:R-:W-:Y:S01]  /*0040*/  VIADD R1, R1, 0xfffffff8 ;  /* 0xfffffff801017836 */ /* 0x002fe20000000000 */
[----:B------:R-:W-:-:S02]  /*0050*/  PRMT R145, RZ, 0x7610, R145 ;  /* 0x00007610ff917816 */ /* 0x000fc40000000091 */
[----:B------:R-:W-:Y:S02]  /*0060*/  ELECT P1, URZ, PT ;  /* 0x0000000000ff782f */ /* 0x000fe40003820000 */
[----:B------:R-:W-:Y:S01]  /*0070*/  R2UR UR43, R1 ;  /* 0x00000000012b72ca */ /* 0x000fe200000e0000 */
[----:B---3--:R-:W-:-:S04]  /*0080*/  UISETP.NE.U32.AND UP0, UPT, UR8, URZ, UPT ;  /* 0x000000ff0800728c */ /* 0x008fc8000bf05070 */
[----:B------:R-:W-:Y:S02]  /*0090*/  UISETP.NE.AND.EX UP0, UPT, UR9, URZ, UPT, UP0 ;  /* 0x000000ff0900728c */ /* 0x000fe4000bf05300 */
[----:B----4-:R-:W-:Y:S02]  /*00a0*/  ULOP3.LUT UR33, UR4, 0x1, URZ, 0xc0, !UPT ;  /* 0x0000000104217892 */ /* 0x010fe4000f8ec0ff */
[----:B------:R-:W-:Y:S01]  /*00b0*/  ULOP3.LUT UR32, UR4, 0x1, URZ, 0x3c, !UPT ;  /* 0x0000000104207892 */ /* 0x000fe2000f8e3cff */
[----:B--2---:R-:W-:-:S05]  /*00c0*/  SHF.R.U32.HI R146, RZ, 0x5, R131 ;  /* 0x00000005ff927819 */ /* 0x004fca0000011683 */
[----:B------:R-:W1:Y:S02]  /*00d0*/  SHFL.IDX PT, R0, R146, RZ, 0x1f ;  /* 0x00001fff92007589 */ /* 0x000e6400000e0000 */
[----:B-1----:R-:W-:Y:S01]  /*00e0*/  R2UR UR18, R0 ;  /* 0x00000000001272ca */ /* 0x002fe200000e0000 */
[----:B------:R-:W-:-:S14]  /*00f0*/  BRA.U UP0, `(.L_x_0) ;  /* 0x0000000100307547 */ /* 0x000fdc000b800000 */
[----:B------:R-:W1:Y:S02]  /*0100*/  LDCU.64 UR4, c[0x0][0x888] ;  /* 0x00011100ff0477ac */ /* 0x000e640008000a00 */
[----:B-1----:R-:W-:-:S04]  /*0110*/  UISETP.NE.U32.AND UP0, UPT, UR4, URZ, UPT ;  /* 0x000000ff0400728c */ /* 0x002fc8000bf05070 */
[----:B------:R-:W-:-:S09]  /*0120*/  UISETP.NE.AND.EX UP0, UPT, UR5, URZ, UPT, UP0 ;  /* 0x000000ff0500728c */ /* 0x000fd2000bf05300 */
[----:B------:R-:W-:Y:S05]  /*0130*/  BRA.U !UP0, `(.L_x_1) ;  /* 0x0000000108147547 */ /* 0x000fea000b800000 */
[----:B------:R-:W1:Y:S01]  /*0140*/  LDC.64 R2, c[0x0][0x888] ;  /* 0x00022200ff027b82 */ /* 0x000e620000000a00 */
[----:B------:R-:W1:Y:S02]  /*0150*/  LDCU.64 UR4, c[0x0][0x358] ;  /* 0x00006b00ff0477ac */ /* 0x000e640008000a00 */
[----:B-1----:R1:W5:Y:S01]  /*0160*/  LDG.E R71, desc[UR4][R2.64] ;  /* 0x0000000402477981 */ /* 0x002362000c1e1900 */
[----:B------:R-:W-:Y:S01]  /*0170*/  HFMA2 R145, -RZ, RZ, 0, 5.9604644775390625e-08 ;  /* 0x00000001ff917431 */ /* 0x000fe200000001ff */
[----:B------:R-:W-:Y:S05]  /*0180*/  BRA `(.L_x_0) ;  /* 0x00000000000c7947 */ /* 0x000fea0003800000 */
.L_x_1:
[----:B------:R-:W1:Y:S01]  /*0190*/  LDCU UR4, c[0x0][0x880] ;  /* 0x00011000ff0477ac */ /* 0x000e620008000800 */
[----:B------:R-:W-:Y:S01]  /*01a0*/  HFMA2 R145, -RZ, RZ, 0, 5.9604644775390625e-08 ;  /* 0x00000001ff917431 */ /* 0x000fe200000001ff */
[----:B-1----:R-:W-:-:S07]  /*01b0*/  MOV R71, UR4 ;  /* 0x0000000400477c02 */ /* 0x002fce0008000f00 */
.L_x_0:
[----:B------:R-:W2:Y:S02]  /*01c0*/  LDCU.64 UR4, c[0x0][0x8b0] ;  /* 0x00011600ff0477ac */ /* 0x000ea40008000a00 */
[----:B--2---:R-:W-:-:S04]  /*01d0*/  UISETP.NE.U32.AND UP0, UPT, UR4, URZ, UPT ;  /* 0x000000ff0400728c */ /* 0x004fc8000bf05070 */
[----:B------:R-:W-:-:S09]  /*01e0*/  UISETP.NE.AND.EX UP0, UPT, UR5, URZ, UPT, UP0 ;  /* 0x000000ff0500728c */ /* 0x000fd2000bf05300 */
[----:B------:R-:W-:Y:S05]  /*01f0*/  BRA.U UP0, `(.L_x_2) ;  /* 0x0000000100287547 */ /* 0x000fea000b800000 */
[----:B------:R-:W2:Y:S02]  /*0200*/  LDCU.64 UR4, c[0x0][0x8a8] ;  /* 0x00011500ff0477ac */ /* 0x000ea40008000a00 */
[----:B--2---:R-:W-:-:S04]  /*0210*/  UISETP.NE.U32.AND UP0, UPT, UR4, URZ, UPT ;  /* 0x000000ff0400728c */ /* 0x004fc8000bf05070 */
[----:B------:R-:W-:-:S09]  /*0220*/  UISETP.NE.AND.EX UP0, UPT, UR5, URZ, UPT, UP0 ;  /* 0x000000ff0500728c */ /* 0x000fd2000bf05300 */
[----:B------:R-:W-:Y:S05]  /*0230*/  BRA.U !UP0, `(.L_x_3) ;  /* 0x0000000108107547 */ /* 0x000fea000b800000 */
[----:B-1----:R-:W1:Y:S01]  /*0240*/  LDC.64 R2, c[0x0][0x8a8] ;  /* 0x00022a00ff027b82 */ /* 0x002e620000000a00 */
[----:B------:R-:W1:Y:S02]  /*0250*/  LDCU.64 UR4, c[0x0][0x358] ;  /* 0x00006b00ff0477ac */ /* 0x000e640008000a00 */
[----:B-1----:R2:W5:Y:S01]  /*0260*/  LDG.E R70, desc[UR4][R2.64] ;  /* 0x0000000402467981 */ /* 0x002562000c1e1900 */
[----:B------:R-:W-:Y:S05]  /*0270*/  BRA `(.L_x_2) ;  /* 0x0000000000087947 */ /* 0x000fea0003800000 */
.L_x_3:
[----:B------:R-:W2:Y:S02]  /*0280*/  LDCU UR4, c[0x0][0x8a0] ;  /* 0x00011400ff0477ac */ /* 0x000ea40008000800 */
[----:B--2---:R-:W-:Y:S02]  /*0290*/  MOV R70, UR4 ;  /* 0x0000000400467c02 */ /* 0x004fe40008000f00 */
.L_x_2:
[----:B------:R-:W-:Y:S01]  /*02a0*/  IMAD.U32 R0, RZ, RZ, UR18 ;  /* 0x00000012ff007e24 */ /* 0x000fe2000f8e00ff */
[----:B------:R-:W-:Y:S04]  /*02b0*/  BSSY.RECONVERGENT B0, `(.L_x_4) ;  /* 0x000000c000007945 */ /* 0x000fe80003800200 */
[C---:B------:R-:W-:Y:S02]  /*02c0*/  ISETP.NE.OR P2, PT, R0.reuse, 0x1, !P1 ;  /* 0x000000010000780c */ /* 0x040fe40004f45670 */
[----:B------:R-:W-:-:S11]  /*02d0*/  ISETP.NE.OR P0, PT, R0, 0x3, !P1 ;  /* 0x000000030000780c */ /* 0x000fd60004f05670 */
[----:B------:R-:W-:Y:S05]  /*02e0*/  @P2 BRA `(.L_x_5) ;  /* 0x0000000000202947 */ /* 0x000fea0003800000 */
[----:B------:R-:W3:Y:S02]  /*02f0*/  LDCU.64 UR4, c[0x0][0x348] ;  /* 0x00006900ff0477ac */ /* 0x000ee40008000a00 */
[----:B---3--:R-:W-:Y:S02]  /*0300*/  UIADD3 UR6, UP1, UPT, UR4, 0x80, URZ ;  /* 0x0000008004067890 */ /* 0x008fe4000ff3e0ff */
[----:B------:R-:W-:Y:S02]  /*0310*/  UIADD3 UR4, UP0, UPT, UR4, 0x180, URZ ;  /* 0x0000018004047890 */ /* 0x000fe4000ff1e0ff */
[----:B------:R-:W-:Y:S02]  /*0320*/  UIADD3.X UR7, UPT, UPT, URZ, UR5, URZ, UP1, !UPT ;  /* 0x00000005ff077290 */ /* 0x000fe40008ffe4ff */
[----:B------:R-:W-:-:S07]  /*0330*/  UIADD3.X UR5, UPT, UPT, URZ, UR5, URZ, UP0, !UPT ;  /* 0x00000005ff057290 */ /* 0x000fce00087fe4ff */
[----:B------:R3:W-:Y:S02]  /*0340*/  UTMACCTL.PF [UR6] ;  /* 0x00000000060079b9 */ /* 0x0007e40008040000 */
[----:B------:R3:W-:Y:S02]  /*0350*/  UTMACCTL.PF [UR4] ;  /* 0x00000000040079b9 */ /* 0x0007e40008040000 */
[----:B---3--:R-:W-:Y:S01]  /*0360*/  NOP ;  /* 0x0000000000007918 */ /* 0x008fe20000000000 */
.L_x_5:
[----:B------:R-:W-:Y:S05]  /*0370*/  BSYNC.RECONVERGENT B0 ;  /* 0x0000000000007941 */ /* 0x000fea0003800200 */
.L_x_4:
[----:B------:R-:W-:Y:S04]  /*0380*/  BSSY.RECONVERGENT B0, `(.L_x_6) ;  /* 0x000000a000007945 */ /* 0x000fe80003800200 */
        /* <DEDUP_REMOVED lines=9> */
.L_x_7:
[----:B------:R-:W-:Y:S05]  /*0420*/  BSYNC.RECONVERGENT B0 ;  /* 0x0000000000007941 */ /* 0x000fea0003800200 */
.L_x_6:
[----:B------:R-:W3:Y:S01]  /*0430*/  LDCU.64 UR4, c[0x0][0x888] ;  /* 0x00011100ff0477ac */ /* 0x000ee20008000a00 */
[----:B------:R-:W-:Y:S02]  /*0440*/  UISETP.EQ.U32.AND UP2, UPT, UR8, URZ, UPT ;  /* 0x000000ff0800728c */ /* 0x000fe4000bf42070 */
[----:B------:R-:W-:Y:S02]  /*0450*/  UPLOP3.LUT UP3, UPT, UPT, UPT, UPT, 0x80, 0x8 ;  /* 0x000000000008789c */ /* 0x000fe40003f6f070 */
[----:B---3--:R-:W-:-:S04]  /*0460*/  UISETP.NE.U32.AND UP0, UPT, UR4, URZ, UPT ;  /* 0x000000ff0400728c */ /* 0x008fc8000bf05070 */
[----:B------:R-:W-:-:S04]  /*0470*/  UISETP.NE.AND.EX UP1, UPT, UR5, URZ, UPT, UP0 ;  /* 0x000000ff0500728c */ /* 0x000fc8000bf25300 */
[----:B------:R-:W-:-:S04]  /*0480*/  UISETP.EQ.OR.EX UP4, UPT, UR9, URZ, !UP1, UP2 ;  /* 0x000000ff0900728c */ /* 0x000fc8000cf82720 */
[----:B------:R-:W-:-:S06]  /*0490*/  UP2UR UR4, UPR, URZ, 0x10 ;  /* 0x00000010ff047883 */ /* 0x000fcc0008000000 */
[----:B------:R-:W-:Y:S01]  /*04a0*/  MOV R147, UR4 ;  /* 0x0000000400937c02 */ /* 0x000fe20008000f00 */
[----:B------:R-:W-:Y:S06]  /*04b0*/  BRA.U !UP4, `(.L_x_8) ;  /* 0x000000010c207547 */ /* 0x000fec000b800000 */
[----:B------:R-:W-:Y:S01]  /*04c0*/  UISETP.NE.U32.AND UP2, UPT, UR8, URZ, UPT ;  /* 0x000000ff0800728c */ /* 0x000fe2000bf45070 */
[----:B-----5:R-:W-:Y:S01]  /*04d0*/  FSETP.NEU.AND P0, PT, R71, RZ, PT ;  /* 0x000000ff4700720b */ /* 0x020fe20003f0d000 */
[----:B------:R-:W-:Y:S02]  /*04e0*/  USEL UR4, URZ, 0xffffffff, UP1 ;  /* 0xffffffffff047887 */ /* 0x000fe40008800000 */
[----:B------:R-:W-:-:S10]  /*04f0*/  UISETP.NE.AND.EX UP2, UPT, UR9, URZ, UPT, UP2 ;  /* 0x000000ff0900728c */ /* 0x000fd4000bf45320 */
[----:B------:R-:W-:Y:S01]  /*0500*/  VOTEU.ANY UP0, P0 ;  /* 0x0000000000ff7886 */ /* 0x000fe20000000100 */
[----:B------:R-:W-:-:S04]  /*0510*/  @!UP2 USEL UR4, URZ, 0xffffffff, UP0 ;  /* 0xffffffffff04a887 */ /* 0x000fc80008000000 */
[----:B------:R-:W-:-:S04]  /*0520*/  ULOP3.LUT UR4, UR4, 0x1, URZ, 0xc0, !UPT ;  /* 0x0000000104047892 */ /* 0x000fc8000f8ec0ff */
[----:B------:R-:W-:-:S11]  /*0530*/  UISETP.NE.U32.AND UP3, UPT, UR4, 0x1, UPT ;  /* 0x000000010400788c */ /* 0x000fd6000bf65070 */
.L_x_8:
[----:B------:R-:W3:Y:S01]  /*0540*/  SHFL.IDX PT, R0, R146, RZ, 0x1f ;  /* 0x00001fff92007589 */ /* 0x000ee200000e0000 */
[----:B------:R-:W-:Y:S02]  /*0550*/  UISETP.NE.AND UP5, UPT, UR18, 0x2, UPT ;  /* 0x000000021200788c */ /* 0x000fe4000bfa5270 */
[----:B------:R-:W-:Y:S02]  /*0560*/  UISETP.NE.AND UP0, UPT, UR18, 0x2, UPT ;  /* 0x000000021200788c */ /* 0x000fe4000bf05270 */
[----:B------:R-:W-:Y:S02]  /*0570*/  UISETP.NE.OR UP2, UPT, UR33, URZ, UP5 ;  /* 0x000000ff2100728c */ /* 0x000fe4000af45670 */
[----:B------:R-:W-:-:S04]  /*0580*/  USEL UR51, URZ, 0x1, UP0 ;  /* 0x00000001ff337887 */ /* 0x000fc80008000000 */
[----:B------:R-:W-:Y:S02]  /*0590*/  PLOP3.LUT P3, PT, P1, PT, UP2, 0xae, 0xea ;  /* 0x0000000000ea781c */ /* 0x000fe40000f6f52e */
[----:B---3--:R-:W-:-:S13]  /*05a0*/  ISETP.NE.AND P0, PT, R0, RZ, PT ;  /* 0x000000ff0000720c */ /* 0x008fda0003f05270 */
[----:B------:R-:W-:Y:S05]  /*05b0*/  @P0 BRA `(.L_x_9) ;  /* 0x0000000000d40947 */ /* 0x000fea0003800000 */
[----:B------:R-:W-:Y:S01]  /*05c0*/  ELECT P0, URZ, PT ;  /* 0x0000000000ff782f */ /* 0x000fe20003800000 */
[----:B------:R-:W-:-:S12]  /*05d0*/  BSSY.RECONVERGENT B0, `(.L_x_9) ;  /* 0x0000033000007945 */ /* 0x000fd80003800200 */
[----:B------:R-:W-:Y:S05]  /*05e0*/  @!P0 BRA `(.L_x_10) ;  /* 0x0000000000c48947 */ /* 0x000fea0003800000 */
[----:B------:R-:W3:Y:S01]  /*05f0*/  S2UR UR5, SR_CgaCtaId ;  /* 0x00000000000579c3 */ /* 0x000ee20000008800 */
[----:B------:R-:W-:Y:S01]  /*0600*/  UMOV UR4, 0x400 ;  /* 0x0000040000047882 */ /* 0x000fe20000000000 */
[----:B------:R-:W-:Y:S02]  /*0610*/  UMOV UR6, 0x1 ;  /* 0x0000000100067882 */ /* 0x000fe40000000000 */
[----:B------:R-:W-:-:S04]  /*0620*/  UIADD3 UR6, UPT, UPT, -UR6, 0x100000, URZ ;  /* 0x0010000006067890 */ /* 0x000fc8000fffe1ff */
[----:B------:R-:W-:Y:S02]  /*0630*/  USHF.L.U32 UR7, UR6, 0xb, URZ ;  /* 0x0000000b06077899 */ /* 0x000fe400080006ff */
[----:B------:R-:W-:Y:S02]  /*0640*/  USHF.L.U32 UR6, UR6, 0x1, URZ ;  /* 0x0000000106067899 */ /* 0x000fe400080006ff */
[----:B---3--:R-:W-:Y:S01]  /*0650*/  ULEA UR4, UR5, UR4, 0x18 ;  /* 0x0000000405047291 */ /* 0x008fe2000f8ec0ff */
[----:B------:R-:W3:Y:S11]  /*0660*/  FENCE.VIEW.ASYNC.S ;  /* 0x00000000000073c6 */ /* 0x000ef60000000000 */
[----:B---3--:R3:W4:Y:S01]  /*0670*/  SYNCS.EXCH.64 URZ, [UR4], UR6 ;  /* 0x0000000604ff75b2 */ /* 0x0087220008000100 */
[----:B------:R3:W1:Y:S01]  /*0680*/  SYNCS.EXCH.64 URZ, [UR4+0xa0], UR6 ;  /* 0x0000a00604ff75b2 */ /* 0x0006620008000100 */
        /* <DEDUP_REMOVED lines=37> */
[----:B------:R3:W1:Y:S02]  /*08e0*/  SYNCS.EXCH.64 URZ, [UR4+0x138], UR6 ;  /* 0x0001380604ff75b2 */ /* 0x0006640008000100 */
[----:B---34-:R-:W-:Y:S01]  /*08f0*/  NOP ;  /* 0x0000000000007918 */ /* 0x018fe20000000000 */
.L_x_10:
[----:B------:R-:W-:Y:S05]  /*0900*/  BSYNC.RECONVERGENT B0 ;  /* 0x0000000000007941 */ /* 0x000fea0003800200 */
.L_x_9:
[----:B------:R-:W3:Y:S01]  /*0910*/  SHFL.IDX PT, R0, R146, RZ, 0x1f ;  /* 0x00001fff92007589 */ /* 0x000ee200000e0000 */
[----:B------:R-:W-:Y:S01]  /*0920*/  NOP ;  /* 0x0000000000007918 */ /* 0x000fe20000000000 */
[----:B---3--:R-:W-:-:S13]  /*0930*/  ISETP.NE.AND P0, PT, R0, 0x1, PT ;  /* 0x000000010000780c */ /* 0x008fda0003f05270 */
[----:B------:R-:W-:Y:S05]  /*0940*/  @P0 BRA `(.L_x_11) ;  /* 0x0000000000400947 */ /* 0x000fea0003800000 */
[----:B------:R-:W3:Y:S01]  /*0950*/  S2UR UR5, SR_CgaCtaId ;  /* 0x00000000000579c3 */ /* 0x000ee20000008800 */
[----:B------:R-:W-:Y:S01]  /*0960*/  UMOV UR4, 0x400 ;  /* 0x0000040000047882 */ /* 0x000fe20000000000 */
[----:B------:R-:W-:Y:S01]  /*0970*/  UMOV UR8, 0x20 ;  /* 0x0000002000087882 */ /* 0x000fe20000000000 */
[----:B------:R-:W-:Y:S01]  /*0980*/  UMOV UR6, 0x80 ;  /* 0x0000008000067882 */ /* 0x000fe20000000000 */
[----:B------:R-:W-:-:S04]  /*0990*/  UIADD3 UR8, UPT, UPT, -UR8, 0x100000, URZ ;  /* 0x0010000008087890 */ /* 0x000fc8000fffe1ff */
[----:B------:R-:W-:Y:S02]  /*09a0*/  USHF.L.U32 UR9, UR8, 0xb, URZ ;  /* 0x0000000b08097899 */ /* 0x000fe400080006ff */
[----:B------:R-:W-:Y:S02]  /*09b0*/  USHF.L.U32 UR8, UR8, 0x1, URZ ;  /* 0x0000000108087899 */ /* 0x000fe400080006ff */
[----:B------:R-:W-:-:S04]  /*09c0*/  UIADD3 UR6, UPT, UPT, -UR6, 0x100000, URZ ;  /* 0x0010000006067890 */ /* 0x000fc8000fffe1ff */
[----:B------:R-:W-:Y:S02]  /*09d0*/  USHF.L.U32 UR7, UR6, 0xb, URZ ;  /* 0x0000000b06077899 */ /* 0x000fe400080006ff */
[----:B------:R-:W-:Y:S01]  /*09e0*/  USHF.L.U32 UR6, UR6, 0x1, URZ ;  /* 0x0000000106067899 */ /* 0x000fe200080006ff */
[----:B------:R-:W-:Y:S01]  /*09f0*/  ELECT P0, URZ, PT ;  /* 0x0000000000ff782f */ /* 0x000fe20003800000 */
[----:B---3--:R-:W-:Y:S01]  /*0a00*/  ULEA UR4, UR5, UR4, 0x18 ;  /* 0x0000000405047291 */ /* 0x008fe2000f8ec0ff */
[----:B------:R-:W3:Y:S11]  /*0a10*/  FENCE.VIEW.ASYNC.S ;  /* 0x00000000000073c6 */ /* 0x000ef60000000000 */
[----:B---3--:R3:W4:Y:S01]  /*0a20*/  SYNCS.EXCH.64 URZ, [UR4+0x140], UR8 ;  /* 0x0001400804ff75b2 */ /* 0x0087220008000100 */
[----:B------:R3:W1:Y:S01]  /*0a30*/  SYNCS.EXCH.64 URZ, [UR4+0x148], UR6 ;  /* 0x0001480604ff75b2 */ /* 0x0006620008000100 */
[----:B------:R-:W-:Y:S01]  /*0a40*/  NOP ;  /* 0x0000000000007918 */ /* 0x000fe20000000000 */
.L_x_11:
[----:B------:R-:W2:Y:S01]  /*0a50*/  SHFL.IDX PT, R0, R146, RZ, 0x1f ;  /* 0x00001fff92007589 */ /* 0x000ea200000e0000 */
[----:B------:R-:W-:Y:S01]  /*0a60*/  NOP ;  /* 0x0000000000007918 */ /* 0x000fe20000000000 */
[----:B--2---:R-:W-:-:S13]  /*0a70*/  ISETP.NE.AND P0, PT, R0, 0x3, PT ;  /* 0x000000030000780c */ /* 0x004fda0003f05270 */
[----:B------:R-:W-:Y:S05]  /*0a80*/  @P0 BRA `(.L_x_12) ;  /* 0x0000000000300947 */ /* 0x000fea0003800000 */
[----:B------:R-:W2:Y:S01]  /*0a90*/  S2UR UR5, SR_CgaCtaId ;  /* 0x00000000000579c3 */ /* 0x000ea20000008800 */
[----:B---3--:R-:W-:Y:S01]  /*0aa0*/  UMOV UR4, 0x400 ;  /* 0x0000040000047882 */ /* 0x008fe20000000000 */
[----:B------:R-:W-:Y:S01]  /*0ab0*/  UMOV UR6, 0x20 ;  /* 0x0000002000067882 */ /* 0x000fe20000000000 */
[----:B------:R-:W-:Y:S01]  /*0ac0*/  ELECT P0, URZ, PT ;  /* 0x0000000000ff782f */ /* 0x000fe20003800000 */
[----:B------:R-:W-:-:S04]  /*0ad0*/  UIADD3 UR6, UPT, UPT, -UR6, 0x100000, URZ ;  /* 0x0010000006067890 */ /* 0x000fc8000fffe1ff */
[----:B------:R-:W-:Y:S02]  /*0ae0*/  USHF.L.U32 UR7, UR6, 0xb, URZ ;  /* 0x0000000b06077899 */ /* 0x000fe400080006ff */
[----:B------:R-:W-:Y:S02]  /*0af0*/  USHF.L.U32 UR6, UR6, 0x1, URZ ;  /* 0x0000000106067899 */ /* 0x000fe400080006ff */
[----:B--2---:R-:W-:Y:S01]  /*0b00*/  ULEA UR4, UR5, UR4, 0x18 ;  /* 0x0000000405047291 */ /* 0x004fe2000f8ec0ff */
[----:B------:R-:W2:Y:S11]  /*0b10*/  FENCE.VIEW.ASYNC.S ;  /* 0x00000000000073c6 */ /* 0x000eb60000000000 */
[----:B--2---:R2:W3:Y:S01]  /*0b20*/  SYNCS.EXCH.64 URZ, [UR4+0x150], UR6 ;  /* 0x0001500604ff75b2 */ /* 0x0044e20008000100 */
[----:B------:R2:W1:Y:S01]  /*0b30*/  SYNCS.EXCH.64 URZ, [UR4+0x158], UR6 ;  /* 0x0001580604ff75b2 */ /* 0x0004620008000100 */
[----:B------:R-:W-:Y:S01]  /*0b40*/  NOP ;  /* 0x0000000000007918 */ /* 0x000fe20000000000 */
.L_x_12:
[----:B------:R-:W4:Y:S01]  /*0b50*/  SHFL.IDX PT, R0, R146, RZ, 0x1f ;  /* 0x00001fff92007589 */ /* 0x000f2200000e0000 */
[----:B------:R-:W-:Y:S01]  /*0b60*/  NOP ;  /* 0x0000000000007918 */ /* 0x000fe20000000000 */
[----:B----4-:R-:W-:-:S13]  /*0b70*/  ISETP.NE.AND P0, PT, R0, 0x4, PT ;  /* 0x000000040000780c */ /* 0x010fda0003f05270 */
[----:B------:R-:W-:Y:S05]  /*0b80*/  @P0 BRA `(.L_x_13) ;  /* 0x0000000000440947 */ /* 0x000fea0003800000 */
[----:B------:R-:W4:Y:S01]  /*0b90*/  S2UR UR5, SR_CgaCtaId ;  /* 0x00000000000579c3 */ /* 0x000f220000008800 */
[----:B--23--:R-:W-:Y:S01]  /*0ba0*/  UMOV UR4, 0x1e0 ;  /* 0x000001e000047882 */ /* 0x00cfe20000000000 */
[----:B------:R-:W-:Y:S01]  /*0bb0*/  UMOV UR6, 0x400 ;  /* 0x0000040000067882 */ /* 0x000fe20000000000 */
[----:B------:R-:W-:Y:S01]  /*0bc0*/  USEL UR4, UR4, 0x1a0, UP3 ;  /* 0x000001a004047887 */ /* 0x000fe20009800000 */
[----:B------:R-:W-:Y:S01]  /*0bd0*/  UMOV UR8, 0x1 ;  /* 0x0000000100087882 */ /* 0x000fe20000000000 */
[----:B------:R-:W-:Y:S01]  /*0be0*/  ELECT P0, URZ, PT ;  /* 0x0000000000ff782f */ /* 0x000fe20003800000 */
[----:B------:R-:W-:-:S04]  /*0bf0*/  UIADD3 UR8, UPT, UPT, -UR8, 0x100000, URZ ;  /* 0x0010000008087890 */ /* 0x000fc8000fffe1ff */
[----:B------:R-:W-:Y:S02]  /*0c00*/  USHF.L.U32 UR9, UR8, 0xb, URZ ;  /* 0x0000000b08097899 */ /* 0x000fe400080006ff */
[----:B------:R-:W-:Y:S02]  /*0c10*/  USHF.L.U32 UR8, UR8, 0x1, URZ ;  /* 0x0000000108087899 */ /* 0x000fe400080006ff */
[----:B----4-:R-:W-:Y:S02]  /*0c20*/  ULEA UR6, UR5, UR6, 0x18 ;  /* 0x0000000605067291 */ /* 0x010fe4000f8ec0ff */
[----:B------:R-:W-:-:S04]  /*0c30*/  UIADD3 UR4, UPT, UPT, -UR4, 0x100000, URZ ;  /* 0x0010000004047890 */ /* 0x000fc8000fffe1ff */
[----:B------:R-:W-:Y:S02]  /*0c40*/  USHF.L.U32 UR5, UR4, 0xb, URZ ;  /* 0x0000000b04057899 */ /* 0x000fe400080006ff */
[----:B------:R-:W-:Y:S01]  /*0c50*/  USHF.L.U32 UR4, UR4, 0x1, URZ ;  /* 0x0000000104047899 */ /* 0x000fe200080006ff */
[----:B------:R-:W2:Y:S03]  /*0c60*/  FENCE.VIEW.ASYNC.S ;  /* 0x00000000000073c6 */ /* 0x000ea60000000000 */
[----:B--2---:R4:W2:Y:S08]  /*0c70*/  SYNCS.EXCH.64 URZ, [UR6+0x160], UR8 ;  /* 0x0001600806ff75b2 */ /* 0x0048b00008000100 */
[----:B------:R4:W3:Y:S02]  /*0c80*/  SYNCS.EXCH.64 URZ, [UR6+0x168], UR4 ;  /* 0x0001680406ff75b2 */ /* 0x0008e40008000100 */
[----:B----4-:R-:W-:Y:S01]  /*0c90*/  NOP ;  /* 0x0000000000007918 */ /* 0x010fe20000000000 */
.L_x_13:
[----:B------:R-:W4:Y:S01]  /*0ca0*/  SHFL.IDX PT, R0, R146, RZ, 0x1f ;  /* 0x00001fff92007589 */ /* 0x000f2200000e0000 */
[----:B------:R-:W-:Y:S01]  /*0cb0*/  ISETP.NE.OR P1, PT, RZ, UR18, !P1 ;  /* 0x00000012ff007c0c */ /* 0x000fe2000cf25670 */
[----:B------:R-:W-:Y:S01]  /*0cc0*/  NOP ;  /* 0x0000000000007918 */ /* 0x000fe20000000000 */
[----:B----4-:R-:W-:-:S13]  /*0cd0*/  ISETP.NE.AND P0, PT, R0, 0x5, PT ;  /* 0x000000050000780c */ /* 0x010fda0003f05270 */
[----:B------:R-:W-:Y:S05]  /*0ce0*/  @P0 BRA `(.L_x_14) ;  /* 0x0000000000480947 */ /* 0x000fea0003800000 */
[----:B------:R-:W4:Y:S01]  /*0cf0*/  S2UR UR5, SR_CgaCtaId ;  /* 0x00000000000579c3 */ /* 0x000f220000008800 */
[----:B--23--:R-:W-:Y:S01]  /*0d00*/  UMOV UR4, 0x400 ;  /* 0x0000040000047882 */ /* 0x00cfe20000000000 */
        /* <DEDUP_REMOVED lines=9> */
[----:B----4-:R-:W-:Y:S01]  /*0da0*/  ULEA UR4, UR5, UR4, 0x18 ;  /* 0x0000000405047291 */ /* 0x010fe2000f8ec0ff */
[----:B------:R-:W2:Y:S11]  /*0db0*/  FENCE.VIEW.ASYNC.S ;  /* 0x00000000000073c6 */ /* 0x000eb60000000000 */
[----:B--2---:R4:W2:Y:S01]  /*0dc0*/  SYNCS.EXCH.64 URZ, [UR4+0x170], UR6 ;  /* 0x0001700604ff75b2 */ /* 0x0048a20008000100 */
[----:B------:R4:W3:Y:S01]  /*0dd0*/  SYNCS.EXCH.64 URZ, [UR4+0x180], UR8 ;  /* 0x0001800804ff75b2 */ /* 0x0008e20008000100 */
[----:B------:R4:W1:Y:S01]  /*0de0*/  SYNCS.EXCH.64 URZ, [UR4+0x178], UR6 ;  /* 0x0001780604ff75b2 */ /* 0x0008620008000100 */
[----:B------:R4:W1:Y:S02]  /*0df0*/  SYNCS.EXCH.64 URZ, [UR4+0x188], UR8 ;  /* 0x0001880804ff75b2 */ /* 0x0008640008000100 */
[----:B----4-:R-:W-:Y:S01]  /*0e00*/  NOP ;  /* 0x0000000000007918 */ /* 0x010fe20000000000 */
.L_x_14:
[----:B--23--:R-:W2:Y:S01]  /*0e10*/  S2UR UR7, SR_CgaCtaId ;  /* 0x00000000000779c3 */ /* 0x00cea20000008800 */
[----:B------:R-:W-:Y:S01]  /*0e20*/  VOTEU.ALL UP0, P1 ;  /* 0x0000000000ff7886 */ /* 0x000fe20000800000 */
[----:B------:R-:W-:Y:S01]  /*0e30*/  UMOV UR4, 0x20 ;  /* 0x0000002000047882 */ /* 0x000fe20000000000 */
[----:B------:R-:W-:Y:S01]  /*0e40*/  NOP ;  /* 0x0000000000007918 */ /* 0x000fe20000000000 */
[----:B-1----:R-:W-:Y:S01]  /*0e50*/  LOP3.LUT R3, R131, 0x1f, RZ, 0xc0, !PT ;  /* 0x0000001f83037812 */ /* 0x002fe200078ec0ff */
[----:B------:R-:W-:Y:S01]  /*0e60*/  UISETP.NE.AND UP4, UPT, UR18, URZ, UPT ;  /* 0x000000ff1200728c */ /* 0x000fe2000bf85270 */
[----:B------:R-:W-:Y:S01]  /*0e70*/  @!UP0 UMOV UR6, 0x400 ;  /* 0x0000040000068882 */ /* 0x000fe20000000000 */
[----:B------:R-:W-:-:S04]  /*0e80*/  @!UP0 UIADD3 UR4, UPT, UPT, -UR4, 0x100000, URZ ;  /* 0x0010000004048890 */ /* 0x000fc8000fffe1ff */
[----:B------:R-:W-:Y:S02]  /*0e90*/  @!UP0 USHF.L.U32 UR5, UR4, 0xb, URZ ;  /* 0x0000000b04058899 */ /* 0x000fe400080006ff */
[----:B------:R-:W-:Y:S02]  /*0ea0*/  @!UP0 USHF.L.U32 UR4, UR4, 0x1, URZ ;  /* 0x0000000104048899 */ /* 0x000fe400080006ff */
[----:B--2---:R-:W-:Y:S01]  /*0eb0*/  @!UP0 ULEA UR6, UR7, UR6, 0x18 ;  /* 0x0000000607068291 */ /* 0x004fe2000f8ec0ff */
[----:B------:R-:W1:Y:S01]  /*0ec0*/  LDCU UR7, c[0x0][0x36c] ;  /* 0x00006d80ff0777ac */ /* 0x000e620008000800 */
[----:B------:R-:W-:Y:S01]  /*0ed0*/  VOTEU.ALL UP0, P1 ;  /* 0x0000000000ff7886 */ /* 0x000fe20000800000 */
[----:B------:R-:W2:Y:S09]  /*0ee0*/  FENCE.VIEW.ASYNC.S ;  /* 0x00000000000073c6 */ /* 0x000eb20000000000 */
[----:B--2---:R2:W3:Y:S01]  /*0ef0*/  @!UP0 SYNCS.EXCH.64 URZ, [UR6+0x190], UR4 ;  /* 0x0001900406ff85b2 */ /* 0x0044e20008000100 */
[----:B-1----:R-:W-:-:S09]  /*0f00*/  UISETP.EQ.U32.AND UP6, UPT, UR7, 0x1, UPT ;  /* 0x000000010700788c */ /* 0x002fd2000bfc2070 */
[----:B--2---:R-:W-:Y:S05]  /*0f10*/  BRA.U !UP6, `(.L_x_15) ;  /* 0x000000010e087547 */ /* 0x004fea000b800000 */
[----:B---3--:R-:W-:Y:S01]  /*0f20*/  UCGABAR_ARV ;  /* 0x00000000000079c7 */ /* 0x008fe20008000000 */
[----:B------:R-:W-:Y:S05]  /*0f30*/  BRA `(.L_x_16) ;  /* 0x0000000000047947 */ /* 0x000fea0003800000 */
.L_x_15:
[----:B---3--:R-:W-:Y:S01]  /*0f40*/  NOP ;  /* 0x0000000000007918 */ /* 0x008fe20000000000 */
.L_x_16:
[----:B------:R-:W1:Y:S01]  /*0f50*/  S2UR UR20, SR_CTAID.X ;  /* 0x00000000001479c3 */ /* 0x000e620000002500 */
[----:B------:R-:W-:-:S05]  /*0f60*/  CS2R.32 R2, SR_CgaSize ;  /* 0x0000000000027805 */ /* 0x000fca0000008a00 */
[----:B------:R-:W-:-:S05]  /*0f70*/  IMAD R2, R2, -0xa0, RZ ;  /* 0xffffff6002027824 */ /* 0x000fca00078e02ff */
[----:B------:R-:W-:-:S14]  /*0f80*/  R2UR UR5, R2 ;  /* 0x00000000020572ca */ /* 0x000fdc00000e0000 */
[----:B------:R-:W2:Y:S01]  /*0f90*/  LDCU UR5, c[0x0][UR5+0x2b0] ;  /* 0x00005600050577ac */ /* 0x000ea20008000800 */
[----:B------:R-:W-:-:S05]  /*0fa0*/  CS2R.32 R2, SR_CgaSize ;  /* 0x0000000000027805 */ /* 0x000fca0000008a00 */
[----:B------:R-:W-:-:S05]  /*0fb0*/  IMAD R2, R2, -0xa0, RZ ;  /* 0xffffff6002027824 */ /* 0x000fca00078e02ff */
[----:B------:R-:W-:-:S14]  /*0fc0*/  R2UR UR4, R2 ;  /* 0x00000000020472ca */ /* 0x000fdc00000e0000 */
[----:B------:R-:W3:Y:S01]  /*0fd0*/  LDCU UR4, c[0x0][UR4+0x2b4] ;  /* 0x00005680040477ac */ /* 0x000ee20008000800 */
[----:B------:R-:W4:Y:S01]  /*0fe0*/  S2UR UR26, SR_CTAID.Y ;  /* 0x00000000001a79c3 */ /* 0x000f220000002600 */
[----:B------:R-:W-:-:S05]  /*0ff0*/  CS2R.32 R2, SR_CgaSize ;  /* 0x0000000000027805 */ /* 0x000fca0000008a00 */
[----:B------:R-:W-:-:S05]  /*1000*/  IMAD R2, R2, -0xa0, RZ ;  /* 0xffffff6002027824 */ /* 0x000fca00078e02ff */
[----:B------:R-:W-:-:S14]  /*1010*/  R2UR UR62, R2 ;  /* 0x00000000023e72ca */ /* 0x000fdc00000e0000 */
[----:B------:R-:W3:Y:S01]  /*1020*/  LDCU UR62, c[0x0][UR62+0x2a0] ;  /* 0x000054003e3e77ac */ /* 0x000ee20008000800 */
[----:B------:R-:W-:-:S05]  /*1030*/  CS2R.32 R2, SR_CgaSize ;  /* 0x0000000000027805 */ /* 0x000fca0000008a00 */
[----:B------:R-:W-:-:S05]  /*1040*/  IMAD R2, R2, -0xa0, RZ ;  /* 0xffffff6002027824 */ /* 0x000fca00078e02ff */
[----:B------:R-:W-:-:S14]  /*1050*/  R2UR UR63, R2 ;  /* 0x00000000023f72ca */ /* 0x000fdc00000e0000 */
[----:B------:R-:W3:Y:S01]  /*1060*/  LDCU UR63, c[0x0][UR63+0x2a4] ;  /* 0x000054803f3f77ac */ /* 0x000ee20008000800 */
[----:B------:R-:W3:Y:S01]  /*1070*/  LDCU UR19, c[0x0][0xb24] ;  /* 0x00016480ff1377ac */ /* 0x000ee20008000800 */
[----:B------:R-:W3:Y:S01]  /*1080*/  LDCU UR39, c[0x0][0xb24] ;  /* 0x00016480ff2777ac */ /* 0x000ee20008000800 */
[----:B-1----:R-:W-:Y:S01]  /*1090*/  I2FP.F32.U32 R2, UR20 ;  /* 0x0000001400027c45 */ /* 0x002fe20008201000 */
[----:B------:R-:W1:Y:S04]  /*10a0*/  LDCU UR23, c[0x0][0xb30] ;  /* 0x00016600ff1777ac */ /* 0x000e680008000800 */
[----:B--2---:R-:W-:Y:S01]  /*10b0*/  FMUL R2, R2, UR5 ;  /* 0x0000000502027c20 */ /* 0x004fe20008400000 */
[----:B----4-:R-:W-:-:S05]  /*10c0*/  I2FP.F32.U32 R0, UR26 ;  /* 0x0000001a00007c45 */ /* 0x010fca0008201000 */
[----:B------:R-:W2:Y:S01]  /*10d0*/  F2I.U32.TRUNC.NTZ R2, R2 ;  /* 0x0000000200027305 */ /* 0x000ea2000020f000 */
[----:B---3--:R-:W-:-:S07]  /*10e0*/  FMUL R0, R0, UR4 ;  /* 0x0000000400007c20 */ /* 0x008fce0008400000 */
[----:B------:R-:W3:Y:S01]  /*10f0*/  F2I.U32.TRUNC.NTZ R0, R0 ;  /* 0x0000000000007305 */ /* 0x000ee2000020f000 */
[----:B--2---:R-:W-:Y:S02]  /*1100*/  R2UR UR4, R2 ;  /* 0x00000000020472ca */ /* 0x004fe400000e0000 */
[----:B------:R-:W-:Y:S02]  /*1110*/  PRMT R2, RZ, 0x7610, R2 ;  /* 0x00007610ff027816 */ /* 0x000fe40000000002 */
[----:B---3--:R-:W-:Y:S02]  /*1120*/  R2UR UR6, R0 ;  /* 0x00000000000672ca */ /* 0x008fe400000e0000 */
[----:B------:R-:W-:-:S07]  /*1130*/  PRMT R0, RZ, 0x7610, R0 ;  /* 0x00007610ff007816 */ /* 0x000fce0000000000 */
[----:B------:R-:W-:-:S04]  /*1140*/  UIADD3 UR5, UPT, UPT, -UR4, URZ, URZ ;  /* 0x000000ff04057290 */ /* 0x000fc8000fffe1ff */
[----:B------:R-:W-:Y:S02]  /*1150*/  UIMAD UR62, UR62, UR5, UR20 ;  /* 0x000000053e3e72a4 */ /* 0x000fe4000f8e0214 */
[----:B------:R-:W-:-:S04]  /*1160*/  UIADD3 UR4, UPT, UPT, -UR6, URZ, URZ ;  /* 0x000000ff06047290 */ /* 0x000fc8000fffe1ff */
[----:B------:R-:W-:Y:S01]  /*1170*/  UIMAD UR63, UR63, UR4, UR26 ;  /* 0x000000043f3f72a4 */ /* 0x000fe2000f8e021a */
[----:B-1----:R-:W-:Y:S11]  /*1180*/  BRA.U UP4, `(.L_x_17) ;  /* 0x0000000104287547 */ /* 0x002ff6000b800000 */
[----:B------:R-:W-:Y:S02]  /*1190*/  UISETP.NE.AND UP0, UPT, UR63, URZ, UPT ;  /* 0x000000ff3f00728c */ /* 0x000fe4000bf05270 */
[----:B------:R-:W-:Y:S02]  /*11a0*/  ULOP3.LUT UR4, UR62, 0xfffffffe, URZ, 0xc0, !UPT ;  /* 0xfffffffe3e047892 */ /* 0x000fe4000f8ec0ff */
[----:B------:R-:W-:Y:S01]  /*11b0*/  UISETP.LT.U32.OR UP0, UPT, UR62, 0x2, !UP0 ;  /* 0x000000023e00788c */ /* 0x000fe2000c701470 */
[----:B------:R-:W-:-:S03]  /*11c0*/  UMOV UR7, 0x3 ;  /* 0x0000000300077882 */ /* 0x000fc60000000000 */
[----:B------:R-:W-:Y:S02]  /*11d0*/  USEL UR6, URZ, 0x1, !UP0 ;  /* 0x00000001ff067887 */ /* 0x000fe4000c000000 */
[----:B------:R-:W-:Y:S02]  /*11e0*/  USEL UR5, URZ, 0x2, !UP0 ;  /* 0x00000002ff057887 */ /* 0x000fe4000c000000 */
[----:B------:R-:W-:Y:S02]  /*11f0*/  USHF.L.U32 UR4, UR7, UR4, URZ ;  /* 0x0000000407047299 */ /* 0x000fe400080006ff */
[----:B------:R-:W-:-:S04]  /*1200*/  UIADD3 UR5, UPT, UPT, UR6, UR5, URZ ;  /* 0x0000000506057290 */ /* 0x000fc8000fffe0ff */
[----:B------:R-:W-:Y:S02]  /*1210*/  MOV R0, UR4 ;  /* 0x0000000400007c02 */ /* 0x000fe40008000f00 */
[----:B------:R-:W-:-:S07]  /*1220*/  MOV R2, UR5 ;  /* 0x0000000500027c02 */ /* 0x000fce0008000f00 */
.L_x_17:
[----:B------:R-:W1:Y:S01]  /*1230*/  S2UR UR49, SR_CTAID.Z ;  /* 0x00000000003179c3 */ /* 0x000e620000002700 */
[----:B------:R-:W-:Y:S01]  /*1240*/  UISETP.GE.AND UP0, UPT, UR19, 0x1, UPT ;  /* 0x000000011300788c */ /* 0x000fe2000bf06270 */
[----:B------:R-:W-:-:S08]  /*1250*/  UMOV UR47, UR20 ;  /* 0x00000014002f7c82 */ /* 0x000fd00008000000 */
[----:B------:R-:W-:Y:S05]  /*1260*/  BRA.U !UP0, `(.L_x_18) ;  /* 0x0000000108d47547 */ /* 0x000fea000b800000 */
[----:B------:R-:W2:Y:S01]  /*1270*/  LDCU.128 UR12, c[0x0][0xb10] ;  /* 0x00016200ff0c77ac */ /* 0x000ea20008000c00 */
[----:B------:R-:W3:Y:S01]  /*1280*/  LDCU UR21, c[0x0][0xb0c] ;  /* 0x00016180ff1577ac */ /* 0x000ee20008000800 */
[----:B------:R-:W4:Y:S01]  /*1290*/  LDCU UR6, c[0x0][0x370] ;  /* 0x00006e00ff0677ac */ /* 0x000f220008000800 */
[----:B------:R-:W1:Y:S01]  /*12a0*/  LDCU UR7, c[0x0][0x374] ;  /* 0x00006e80ff0777ac */ /* 0x000e620008000800 */
[----:B------:R-:W1:Y:S01]  /*12b0*/  LDCU UR22, c[0x0][0xb20] ;  /* 0x00016400ff1677ac */ /* 0x000e620008000800 */
[----:B--2---:R-:W-:Y:S02]  /*12c0*/  UIMAD.WIDE.U32 UR4, UR20, UR12, URZ ;  /* 0x0000000c140472a5 */ /* 0x004fe4000f8e00ff */
[----:B---3--:R-:W-:Y:S01]  /*12d0*/  UISETP.NE.AND UP0, UPT, UR21, 0x1, UPT ;  /* 0x000000011500788c */ /* 0x008fe2000bf05270 */
[----:B------:R-:W2:Y:S01]  /*12e0*/  LDCU.64 UR8, c[0x0][0xb28] ;  /* 0x00016500ff0877ac */ /* 0x000ea20008000a00 */
[----:B----4-:R-:W-:-:S03]  /*12f0*/  UIMAD.WIDE.U32 UR10, UR6, UR12, URZ ;  /* 0x0000000c060a72a5 */ /* 0x010fc6000f8e00ff */
[----:B------:R-:W-:Y:S01]  /*1300*/  UMOV UR4, UR5 ;  /* 0x0000000500047c82 */ /* 0x000fe20008000000 */
[----:B------:R-:W-:Y:S02]  /*1310*/  UISETP.NE.AND UP2, UPT, UR19, 0x1, UPT ;  /* 0x000000011300788c */ /* 0x000fe4000bf45270 */
[----:B------:R-:W-:Y:S01]  /*1320*/  USHF.R.U32.HI UR4, URZ, UR13, UR4 ;  /* 0x0000000dff047299 */ /* 0x000fe20008011604 */
[----:B------:R-:W-:Y:S01]  /*1330*/  UMOV UR10, UR11 ;  /* 0x0000000b000a7c82 */ /* 0x000fe20008000000 */
[----:B------:R-:W-:Y:S02]  /*1340*/  UIMAD.WIDE.U32 UR16, UR26, UR15, URZ ;  /* 0x0000000f1a1072a5 */ /* 0x000fe4000f8e00ff */
[----:B------:R-:W-:Y:S02]  /*1350*/  USEL UR5, UR20, UR4, !UP0 ;  /* 0x0000000414057287 */ /* 0x000fe4000c000000 */
[----:B------:R-:W-:Y:S02]  /*1360*/  @UP0 USHF.R.U32.HI UR6, URZ, UR13, UR10 ;  /* 0x0000000dff060299 */ /* 0x000fe4000801160a */
[----:B------:R-:W-:-:S02]  /*1370*/  UISETP.NE.AND UP0, UPT, UR14, 0x1, UPT ;  /* 0x000000010e00788c */ /* 0x000fc4000bf05270 */
[----:B-1----:R-:W-:Y:S02]  /*1380*/  UIMAD.WIDE.U32 UR10, UR7, UR15, URZ ;  /* 0x0000000f070a72a5 */ /* 0x002fe4000f8e00ff */
[----:B--2---:R-:W-:Y:S01]  /*1390*/  UIMAD.WIDE.U32 UR12, UR6, UR8, URZ ;  /* 0x00000008060c72a5 */ /* 0x004fe2000f8e00ff */
[----:B------:R-:W-:Y:S01]  /*13a0*/  UMOV UR4, UR17 ;  /* 0x0000001100047c82 */ /* 0x000fe20008000000 */
[----:B------:R-:W-:-:S03]  /*13b0*/  UIADD3 UR47, UPT, UPT, -UR5, URZ, URZ ;  /* 0x000000ff052f7290 */ /* 0x000fc6000fffe1ff */
[----:B------:R-:W-:Y:S01]  /*13c0*/  UMOV UR10, UR11 ;  /* 0x0000000b000a7c82 */ /* 0x000fe20008000000 */
[----:B------:R-:W-:Y:S02]  /*13d0*/  USHF.R.U32.HI UR4, URZ, UR22, UR4 ;  /* 0x00000016ff047299 */ /* 0x000fe40008011604 */
[----:B------:R-:W-:Y:S01]  /*13e0*/  @UP0 USHF.R.U32.HI UR7, URZ, UR22, UR10 ;  /* 0x00000016ff070299 */ /* 0x000fe2000801160a */
[----:B------:R-:W-:Y:S01]  /*13f0*/  UMOV UR12, UR13 ;  /* 0x0000000d000c7c82 */ /* 0x000fe20008000000 */
[----:B------:R-:W-:Y:S02]  /*1400*/  USEL UR4, UR26, UR4, !UP0 ;  /* 0x000000041a047287 */ /* 0x000fe4000c000000 */
[----:B------:R-:W-:Y:S02]  /*1410*/  UIMAD.WIDE.U32 UR10, UR7, UR8, URZ ;  /* 0x00000008070a72a5 */ /* 0x000fe4000f8e00ff */
[----:B------:R-:W-:Y:S02]  /*1420*/  @UP2 USHF.R.U32.HI UR6, URZ, UR9, UR12 ;  /* 0x00000009ff062299 */ /* 0x000fe4000801160c */
[----:B------:R-:W-:-:S02]  /*1430*/  UIMAD.WIDE.U32 UR12, UR4, UR8, URZ ;  /* 0x00000008040c72a5 */ /* 0x000fc4000f8e00ff */
[----:B------:R-:W-:Y:S01]  /*1440*/  UIMAD UR47, UR21, UR47, UR20 ;  /* 0x0000002f152f72a4 */ /* 0x000fe2000f8e0214 */
[----:B------:R-:W-:Y:S02]  /*1450*/  UMOV UR10, UR11 ;  /* 0x0000000b000a7c82 */ /* 0x000fe40008000000 */
[----:B------:R-:W-:Y:S02]  /*1460*/  @UP2 USHF.R.U32.HI UR7, URZ, UR9, UR10 ;  /* 0x00000009ff072299 */ /* 0x000fe4000801160a */
[----:B------:R-:W-:Y:S02]  /*1470*/  UIMAD UR10, UR6, UR19, URZ ;  /* 0x00000013060a72a4 */ /* 0x000fe4000f8e02ff */
[----:B------:R-:W-:-:S04]  /*1480*/  UIMAD UR7, UR7, UR19, URZ ;  /* 0x00000013070772a4 */ /* 0x000fc8000f8e02ff */
[----:B------:R-:W-:-:S03]  /*1490*/  UISETP.GE.AND UP0, UPT, UR4, UR7, UPT ;  /* 0x000000070400728c */ /* 0x000fc6000bf06270 */
[----:B------:R-:W-:Y:S01]  /*14a0*/  UMOV UR7, UR13 ;  /* 0x0000000d00077c82 */ /* 0x000fe20008000000 */
[----:B------:R-:W-:Y:S02]  /*14b0*/  UISETP.GE.OR UP0, UPT, UR5, UR10, UP0 ;  /* 0x0000000a0500728c */ /* 0x000fe40008706670 */
[----:B------:R-:W-:Y:S02]  /*14c0*/  UIMAD.WIDE.U32 UR10, UR5, UR8, URZ ;  /* 0x00000008050a72a5 */ /* 0x000fe4000f8e00ff */
[----:B------:R-:W-:Y:S02]  /*14d0*/  USHF.R.U32.HI UR7, URZ, UR9, UR7 ;  /* 0x00000009ff077299 */ /* 0x000fe40008011607 */
[----:B------:R-:W-:Y:S02]  /*14e0*/  UIADD3 UR10, UPT, UPT, -UR4, URZ, URZ ;  /* 0x000000ff040a7290 */ /* 0x000fe4000fffe1ff */
[----:B------:R-:W-:Y:S02]  /*14f0*/  USEL UR7, UR4, UR7, !UP2 ;  /* 0x0000000704077287 */ /* 0x000fe4000d000000 */
[----:B------:R-:W-:Y:S01]  /*1500*/  UIMAD UR10, UR14, UR10, UR26 ;  /* 0x0000000a0e0a72a4 */ /* 0x000fe2000f8e021a */
[----:B------:R-:W-:-:S02]  /*1510*/  @!UP0 UMOV UR8, UR11 ;  /* 0x0000000b00088c82 */ /* 0x000fc40008000000 */
[----:B------:R-:W-:Y:S02]  /*1520*/  @!UP0 USHF.R.U32.HI UR8, URZ, UR9, UR8 ;  /* 0x00000009ff088299 */ /* 0x000fe40008011608 */
[----:B------:R-:W-:Y:S02]  /*1530*/  UIADD3 UR9, UPT, UPT, -UR7, URZ, URZ ;  /* 0x000000ff07097290 */ /* 0x000fe4000fffe1ff */
[----:B------:R-:W-:Y:S02]  /*1540*/  @!UP0 USEL UR8, UR5, UR8, !UP2 ;  /* 0x0000000805088287 */ /* 0x000fe4000d000000 */
[----:B------:R-:W-:Y:S02]  /*1550*/  UIMAD UR9, UR19, UR9, UR4 ;  /* 0x00000009130972a4 */ /* 0x000fe4000f8e0204 */
[----:B------:R-:W-:Y:S02]  /*1560*/  @!UP0 UIADD3 UR7, UPT, UPT, UR7, -UR8, URZ ;  /* 0x8000000807078290 */ /* 0x000fe4000fffe0ff */
[----:B------:R-:W-:-:S02]  /*1570*/  @!UP0 UIMAD UR6, UR9, UR6, UR8 ;  /* 0x00000006090682a4 */ /* 0x000fc4000f8e0208 */
[----:B------:R-:W-:-:S04]  /*1580*/  @!UP0 UIMAD UR4, UR7, UR19, UR5 ;  /* 0x00000013070482a4 */ /* 0x000fc8000f8e0205 */
[----:B------:R-:W-:Y:S01]  /*1590*/  UIMAD UR26, UR4, UR14, UR10 ;  /* 0x0000000e041a72a4 */ /* 0x000fe2000f8e020a */
[----:B------:R-:W-:Y:S02]  /*15a0*/  @!UP0 UMOV UR5, UR6 ;  /* 0x0000000600058c82 */ /* 0x000fe40008000000 */
[----:B------:R-:W-:-:S12]  /*15b0*/  UIMAD UR47, UR5, UR21, UR47 ;  /* 0x00000015052f72a4 */ /* 0x000fd8000f8e022f */
.L_x_18:
[----:B------:R-:W-:-:S09]  /*15c0*/  UISETP.NE.AND UP0, UPT, UR23, 0x1, UPT ;  /* 0x000000011700788c */ /* 0x000fd2000bf05270 */
[----:B------:R-:W-:Y:S05]  /*15d0*/  BRA.U UP0, `(.L_x_19) ;  /* 0x0000000100407547 */ /* 0x000fea000b800000 */
[----:B------:R-:W2:Y:S01]  /*15e0*/  LDCU.128 UR8, c[0x0][0xb10] ;  /* 0x00016200ff0877ac */ /* 0x000ea20008000c00 */
[----:B------:R-:W3:Y:S01]  /*15f0*/  LDCU UR12, c[0x0][0xb0c] ;  /* 0x00016180ff0c77ac */ /* 0x000ee20008000800 */
[----:B------:R-:W4:Y:S01]  /*1600*/  LDCU UR13, c[0x0][0xb20] ;  /* 0x00016400ff0d77ac */ /* 0x000f220008000800 */
[----:B--2---:R-:W-:Y:S02]  /*1610*/  UIMAD.WIDE.U32 UR4, UR47, UR8, URZ ;  /* 0x000000082f0472a5 */ /* 0x004fe4000f8e00ff */
[----:B------:R-:W-:Y:S02]  /*1620*/  UIMAD.WIDE.U32 UR6, UR26, UR11, URZ ;  /* 0x0000000b1a0672a5 */ /* 0x000fe4000f8e00ff */
[----:B---3--:R-:W-:Y:S02]  /*1630*/  UISETP.NE.AND UP0, UPT, UR12, 0x1, UPT ;  /* 0x000000010c00788c */ /* 0x008fe4000bf05270 */
[----:B------:R-:W-:-:S03]  /*1640*/  USHF.R.U32.HI UR5, URZ, UR9, UR5 ;  /* 0x00000009ff057299 */ /* 0x000fc60008011605 */
[----:B------:R-:W-:Y:S01]  /*1650*/  UMOV UR4, UR7 ;  /* 0x0000000700047c82 */ /* 0x000fe20008000000 */
[----:B------:R-:W-:Y:S02]  /*1660*/  USEL UR5, UR47, UR5, !UP0 ;  /* 0x000000052f057287 */ /* 0x000fe4000c000000 */
[----:B------:R-:W-:Y:S02]  /*1670*/  UISETP.NE.AND UP0, UPT, UR10, 0x1, UPT ;  /* 0x000000010a00788c */ /* 0x000fe4000bf05270 */
[----:B----4-:R-:W-:-:S04]  /*1680*/  USHF.R.U32.HI UR4, URZ, UR13, UR4 ;  /* 0x0000000dff047299 */ /* 0x010fc80008011604 */
[----:B------:R-:W-:-:S04]  /*1690*/  USEL UR4, UR26, UR4, !UP0 ;  /* 0x000000041a047287 */ /* 0x000fc8000c000000 */
[----:B------:R-:W-:Y:S02]  /*16a0*/  UIADD3 UR6, UPT, UPT, -UR4, UR5, URZ ;  /* 0x0000000504067290 */ /* 0x000fe4000fffe1ff */
[----:B------:R-:W-:Y:S02]  /*16b0*/  UIADD3 UR4, UPT, UPT, UR4, -UR5, URZ ;  /* 0x8000000504047290 */ /* 0x000fe4000fffe0ff */
[----:B------:R-:W-:Y:S02]  /*16c0*/  UIMAD UR26, UR6, UR10, UR26 ;  /* 0x0000000a061a72a4 */ /* 0x000fe4000f8e021a */
[----:B------:R-:W-:-:S12]  /*16d0*/  UIMAD UR47, UR4, UR12, UR47 ;  /* 0x0000000c042f72a4 */ /* 0x000fd8000f8e022f */
.L_x_19:
[----:B------:R-:W-:Y:S05]  /*16e0*/  BRA.U !UP6, `(.L_x_20) ;  /* 0x000000010e0c7547 */ /* 0x000fea000b800000 */
[----:B------:R-:W-:Y:S01]  /*16f0*/  UCGABAR_WAIT ;  /* 0x0000000000007dc7 */ /* 0x000fe20008000000 */
[----:B------:R-:W-:Y:S01]  /*1700*/  CCTL.IVALL ;  /* 0x00000000ff00798f */ /* 0x000fe20002000000 */
[----:B------:R-:W-:Y:S05]  /*1710*/  BRA `(.L_x_21) ;  /* 0x0000000000047947 */ /* 0x000fea0003800000 */
.L_x_20:
[----:B------:R-:W-:Y:S06]  /*1720*/  BAR.SYNC.DEFER_BLOCKING 0x0 ;  /* 0x0000000000007b1d */ /* 0x000fec0000010000 */
.L_x_21:
[----:B------:R-:W-:Y:S05]  /*1730*/  BRA.U UP5, `(.L_x_22) ;  /* 0x0000002105f87547 */ /* 0x000fea000b800000 */
[----:B------:R-:W2:Y:S01]  /*1740*/  LDCU UR7, c[0x0][0x390] ;  /* 0x00007200ff0777ac */ /* 0x000ea20008000800 */
[----:B------:R-:W-:Y:S01]  /*1750*/  PLOP3.LUT P1, PT, PT, PT, UP3, 0x80, 0x8 ;  /* 0x000000000008781c */ /* 0x000fe20003f2f038 */
[----:B------:R-:W-:Y:S01]  /*1760*/  IMAD.MOV.U32 R2, RZ, RZ, RZ ;  /* 0x000000ffff027224 */ /* 0x000fe200078e00ff */
[----:B------:R-:W-:Y:S01]  /*1770*/  ISETP.EQ.OR P2, PT, R3, RZ, P3 ;  /* 0x000000ff0300720c */ /* 0x000fe20001f42670 */
[----:B------:R-:W3:Y:S01]  /*1780*/  LDCU UR6, c[0x0][0x5c0] ;  /* 0x0000b800ff0677ac */ /* 0x000ee20008000800 */
[----:B------:R-:W-:Y:S01]  /*1790*/  PLOP3.LUT P1, PT, P1, PT, PT, 0x8, 0x80 ;  /* 0x000000000080781c */ /* 0x000fe20000f2e170 */
[----:B------:R-:W-:Y:S02]  /*17a0*/  UISETP.NE.AND UP0, UPT, UR18, URZ, UPT ;  /* 0x000000ff1200728c */ /* 0x000fe4000bf05270 */
[----:B------:R-:W-:Y:S02]  /*17b0*/  USHF.L.U32 UR8, UR20, 0x5, URZ ;  /* 0x0000000514087899 */ /* 0x000fe400080006ff */
[----:B------:R-:W-:Y:S01]  /*17c0*/  USEL UR38, UR51, 0x2, UP0 ;  /* 0x0000000233267887 */ /* 0x000fe20008000000 */
[----:B------:R-:W4:Y:S01]  /*17d0*/  LDCU UR50, c[0x0][0x370] ;  /* 0x00006e00ff3277ac */ /* 0x000f220008000800 */
[----:B--2---:R-:W-:Y:S01]  /*17e0*/  UIADD3 UR5, UPT, UPT, UR7, 0x3f, URZ ;  /* 0x0000003f07057890 */ /* 0x004fe2000fffe0ff */
[----:B------:R-:W2:Y:S03]  /*17f0*/  LDCU.64 UR42, c[0x0][0x348] ;  /* 0x00006900ff2a77ac */ /* 0x000ea60008000a00 */
[----:B------:R-:W-:-:S02]  /*1800*/  USHF.R.S32.HI UR4, URZ, 0x1f, UR5 ;  /* 0x0000001fff047899 */ /* 0x000fc40008011405 */
[----:B---3--:R-:W-:Y:S02]  /*1810*/  UIADD3 UR6, UPT, UPT, UR6, 0x3f, URZ ;  /* 0x0000003f06067890 */ /* 0x008fe4000fffe0ff */
[----:B------:R-:W-:Y:S02]  /*1820*/  ULEA.HI UR4, UR4, UR5, URZ, 0x6 ;  /* 0x0000000504047291 */ /* 0x000fe4000f8f30ff */
[----:B------:R-:W-:Y:S02]  /*1830*/  UIADD3 UR5, UPT, UPT, UR7, -0x1, URZ ;  /* 0xffffffff07057890 */ /* 0x000fe4000fffe0ff */
[----:B------:R-:W-:Y:S02]  /*1840*/  USHF.R.S32.HI UR52, URZ, 0x6, UR4 ;  /* 0x00000006ff347899 */ /* 0x000fe40008011404 */
[----:B------:R-:W-:Y:S02]  /*1850*/  UISETP.GE.U32.AND UP1, UPT, UR5, -0x7f, UPT ;  /* 0xffffff810500788c */ /* 0x000fe4000bf26070 */
[----:B------:R-:W-:-:S02]  /*1860*/  UISETP.LT.U32.AND UP0, UPT, UR52, 0x14, UPT ;  /* 0x000000143400788c */ /* 0x000fc4000bf01070 */
[----:B------:R-:W-:Y:S02]  /*1870*/  USHF.R.S32.HI UR4, URZ, 0x1f, UR6 ;  /* 0x0000001fff047899 */ /* 0x000fe40008011406 */
[----:B------:R-:W-:Y:S02]  /*1880*/  USEL UR51, UR52, 0x14, UP0 ;  /* 0x0000001434337887 */ /* 0x000fe40008000000 */
[----:B------:R-:W-:Y:S02]  /*1890*/  ULEA.HI UR4, UR4, UR6, URZ, 0x6 ;  /* 0x0000000604047291 */ /* 0x000fe4000f8f30ff */
[----:B------:R-:W-:Y:S02]  /*18a0*/  UIADD3 UR37, UPT, UPT, UR51, -0x1, URZ ;  /* 0xffffffff33257890 */ /* 0x000fe4000fffe0ff */
[----:B------:R-:W-:Y:S02]  /*18b0*/  @UP1 UIADD3 UR37, UPT, UPT, UR51, URZ, URZ ;  /* 0x000000ff33251290 */ /* 0x000fe4000fffe0ff */
[----:B------:R-:W-:-:S02]  /*18c0*/  USHF.L.U32 UR56, UR20, 0x7, URZ ;  /* 0x0000000714387899 */ /* 0x000fc400080006ff */
[----:B------:R-:W-:Y:S01]  /*18d0*/  UIADD3 UR55, UPT, UPT, UR7, 0x7e, URZ ;  /* 0x0000007e07377890 */ /* 0x000fe2000fffe0ff */
[----:B-1----:R-:W1:Y:S01]  /*18e0*/  LDCU UR49, c[0x0][0x374] ;  /* 0x00006e80ff3177ac */ /* 0x002e620008000800 */
[----:B------:R-:W-:Y:S02]  /*18f0*/  ULOP3.LUT UR54, UR8, 0x20, URZ, 0xc0, !UPT ;  /* 0x0000002008367892 */ /* 0x000fe4000f8ec0ff */
[----:B------:R-:W-:Y:S02]  /*1900*/  USHF.R.S32.HI UR48, URZ, 0x6, UR4 ;  /* 0x00000006ff307899 */ /* 0x000fe40008011404 */
[----:B------:R-:W-:Y:S02]  /*1910*/  UIADD3 UR53, UPT, UPT, UR52, -UR51, URZ ;  /* 0x8000003334357290 */ /* 0x000fe4000fffe0ff */
[----:B------:R-:W-:Y:S01]  /*1920*/  UIADD3 UR37, UPT, UPT, UR37, 0x1, URZ ;  /* 0x0000000125257890 */ /* 0x000fe2000fffe0ff */
[----:B------:R-:W-:Y:S01]  /*1930*/  UMOV UR23, 0x1 ;  /* 0x0000000100177882 */ /* 0x000fe20000000000 */
[----:B--2-4-:R-:W-:-:S10]  /*1940*/  UMOV UR25, URZ ;  /* 0x000000ff00197c82 */ /* 0x014fd40008000000 */
.L_x_40:
[----:B------:R-:W-:Y:S01]  /*1950*/  IMAD.U32 R4, RZ, RZ, UR48 ;  /* 0x00000030ff047e24 */ /* 0x000fe2000f8e00ff */
[----:B------:R-:W2:Y:S04]  /*1960*/  LDCU UR46, c[0x0][0x5c4] ;  /* 0x0000b880ff2e77ac */ /* 0x000ea80008000800 */
[-C--:B------:R-:W-:Y:S01]  /*1970*/  IABS R0, R4.reuse ;  /* 0x0000000400007213 */ /* 0x080fe20000000000 */
[----:B------:R-:W-:Y:S01]  /*1980*/  UMOV UR24, 0x400 ;  /* 0x0000040000187882 */ /* 0x000fe20000000000 */
[----:B------:R-:W-:Y:S01]  /*1990*/  IABS R4, R4 ;  /* 0x0000000400047213 */ /* 0x000fe20000000000 */
[----:B------:R-:W-:Y:S01]  /*19a0*/  UMOV UR15, URZ ;  /* 0x000000ff000f7c82 */ /* 0x000fe20008000000 */
[----:B------:R-:W-:Y:S01]  /*19b0*/  R2UR UR6, R0 ;  /* 0x00000000000672ca */ /* 0x000fe200000e0000 */
[----:B--2---:R-:W-:-:S12]  /*19c0*/  IMAD.U32 R3, RZ, RZ, UR46 ;  /* 0x0000002eff037e24 */ /* 0x004fd8000f8e00ff */
[----:B------:R-:W2:Y:S08]  /*19d0*/  I2F.RP R0, UR6 ;  /* 0x0000000600007d06 */ /* 0x000eb00008209400 */
[----:B--2---:R-:W2:Y:S02]  /*19e0*/  MUFU.RCP R0, R0 ;  /* 0x0000000000007308 */ /* 0x004ea40000001000 */
[----:B--2---:R-:W-:-:S06]  /*19f0*/  VIADD R0, R0, 0xffffffe ;  /* 0x0ffffffe00007836 */ /* 0x004fcc0000000000 */
[----:B------:R-:W2:Y:S02]  /*1a00*/  F2I.FTZ.U32.TRUNC.NTZ R0, R0 ;  /* 0x0000000000007305 */ /* 0x000ea4000021f000 */
[----:B--2---:R-:W-:Y:S02]  /*1a10*/  R2UR UR5, R0 ;  /* 0x00000000000572ca */ /* 0x004fe400000e0000 */
[----:B------:R-:W-:Y:S01]  /*1a20*/  IABS R0, R3 ;  /* 0x0000000300007213 */ /* 0x000fe20000000000 */
[----:B------:R-:W-:-:S03]  /*1a30*/  IMAD.U32 R3, RZ, RZ, UR26 ;  /* 0x0000001aff037e24 */ /* 0x000fc6000f8e00ff */
[----:B------:R-:W-:Y:S01]  /*1a40*/  R2UR UR8, R0 ;  /* 0x00000000000872ca */ /* 0x000fe200000e0000 */
[----:B------:R-:W-:Y:S01]  /*1a50*/  IMAD.MOV R0, RZ, RZ, -R4 ;  /* 0x000000ffff007224 */ /* 0x000fe200078e0a04 */
[----:B------:R-:W-:-:S04]  /*1a60*/  IABS R3, R3 ;  /* 0x0000000300037213 */ /* 0x000fc80000000000 */
[----:B------:R-:W-:Y:S01]  /*1a70*/  R2UR UR9, R3 ;  /* 0x00000000030972ca */ /* 0x000fe200000e0000 */
[----:B------:R-:W-:-:S04]  /*1a80*/  UIADD3 UR4, UPT, UPT, URZ, -UR5, URZ ;  /* 0x80000005ff047290 */ /* 0x000fc8000fffe0ff */
[----:B------:R-:W-:Y:S02]  /*1a90*/  UIMAD UR7, UR4, UR6, URZ ;  /* 0x00000006040772a4 */ /* 0x000fe4000f8e02ff */
[----:B------:R-:W2:Y:S01]  /*1aa0*/  I2F.RP R3, UR8 ;  /* 0x0000000800037d06 */ /* 0x000ea20008209400 */
[----:B------:R-:W-:Y:S02]  /*1ab0*/  UMOV UR4, URZ ;  /* 0x000000ff00047c82 */ /* 0x000fe40008000000 */
[----:B------:R-:W-:Y:S02]  /*1ac0*/  UIMAD.WIDE.U32 UR4, UR5, UR7, UR4 ;  /* 0x00000007050472a5 */ /* 0x000fe4000f8e0004 */
[----:B------:R-:W-:-:S05]  /*1ad0*/  R2UR UR7, R0 ;  /* 0x00000000000772ca */ /* 0x000fca00000e0000 */
[----:B------:R-:W-:Y:S02]  /*1ae0*/  UMOV UR4, UR5 ;  /* 0x0000000500047c82 */ /* 0x000fe40008000000 */
[----:B------:R-:W-:Y:S01]  /*1af0*/  UIMAD.WIDE.U32 UR4, UR4, UR9, URZ ;  /* 0x00000009040472a5 */ /* 0x000fe2000f8e00ff */
[----:B--2---:R-:W2:Y:S06]  /*1b00*/  MUFU.RCP R0, R3 ;  /* 0x0000000300007308 */ /* 0x004eac0000001000 */
[----:B------:R-:W-:Y:S02]  /*1b10*/  UMOV UR4, UR5 ;  /* 0x0000000500047c82 */ /* 0x000fe40008000000 */
[----:B------:R-:W-:-:S04]  /*1b20*/  UIMAD UR5, UR4, UR7, UR9 ;  /* 0x00000007040572a4 */ /* 0x000fc8000f8e0209 */
[----:B------:R-:W-:Y:S01]  /*1b30*/  UISETP.GT.U32.AND UP0, UPT, UR6, UR5, UPT ;  /* 0x000000050600728c */ /* 0x000fe2000bf04070 */
[----:B--2---:R-:W-:Y:S02]  /*1b40*/  VIADD R0, R0, 0xffffffe ;  /* 0x0ffffffe00007836 */ /* 0x004fe40000000000 */
[----:B------:R-:W-:-:S08]  /*1b50*/  IMAD.U32 R3, RZ, RZ, UR23 ;  /* 0x00000017ff037e24 */ /* 0x000fd0000f8e00ff */
[----:B------:R-:W-:Y:S01]  /*1b60*/  @!UP0 UIADD3 UR5, UPT, UPT, UR5, -UR6, URZ ;  /* 0x8000000605058290 */ /* 0x000fe2000fffe0ff */
[----:B------:R-:W2:Y:S01]  /*1b70*/  F2I.FTZ.U32.TRUNC.NTZ R0, R0 ;  /* 0x0000000000007305 */ /* 0x000ea2000021f000 */
[----:B------:R-:W-:Y:S01]  /*1b80*/  @!UP0 UIADD3 UR4, UPT, UPT, UR4, 0x1, URZ ;  /* 0x0000000104048890 */ /* 0x000fe2000fffe0ff */
[----:B------:R-:W-:Y:S01]  /*1b90*/  SHF.L.U32 R3, R3, 0x1f, RZ ;  /* 0x0000001f03037819 */ /* 0x000fe200000006ff */
[----:B------:R-:W-:Y:S01]  /*1ba0*/  UISETP.GE.U32.AND UP1, UPT, UR5, UR6, UPT ;  /* 0x000000060500728c */ /* 0x000fe2000bf26070 */
[----:B------:R-:W3:Y:S01]  /*1bb0*/  S2UR UR6, SR_CgaCtaId ;  /* 0x00000000000679c3 */ /* 0x000ee20000008800 */
[----:B------:R-:W-:-:S04]  /*1bc0*/  ULOP3.LUT UR5, UR26, UR48, URZ, 0x3c, !UPT ;  /* 0x000000301a057292 */ /* 0x000fc8000f8e3cff */
[----:B------:R-:W-:-:S05]  /*1bd0*/  UISETP.GE.AND UP0, UPT, UR5, URZ, UPT ;  /* 0x000000ff0500728c */ /* 0x000fca000bf06270 */
[----:B------:R-:W-:Y:S01]  /*1be0*/  @UP1 UIADD3 UR4, UPT, UPT, UR4, 0x1, URZ ;  /* 0x0000000104041890 */ /* 0x000fe2000fffe0ff */
[----:B--2---:R-:W-:Y:S01]  /*1bf0*/  R2UR UR7, R0 ;  /* 0x00000000000772ca */ /* 0x004fe200000e0000 */
[----:B------:R-:W-:-:S05]  /*1c00*/  UISETP.NE.AND UP1, UPT, UR48, URZ, UPT ;  /* 0x000000ff3000728c */ /* 0x000fca000bf25270 */
[----:B------:R-:W-:Y:S02]  /*1c10*/  UMOV UR5, UR4 ;  /* 0x0000000400057c82 */ /* 0x000fe40008000000 */
[----:B------:R-:W-:-:S04]  /*1c20*/  @!UP0 UIADD3 UR5, UPT, UPT, -UR5, URZ, URZ ;  /* 0x000000ff05058290 */ /* 0x000fc8000fffe1ff */
[----:B------:R-:W-:Y:S02]  /*1c30*/  @!UP1 ULOP3.LUT UR5, URZ, UR48, URZ, 0x33, !UPT ;  /* 0x00000030ff059292 */ /* 0x000fe4000f8e33ff */
[----:B---3--:R-:W-:Y:S02]  /*1c40*/  ULEA UR24, UR6, UR24, 0x18 ;  /* 0x0000001806187291 */ /* 0x008fe4000f8ec0ff */
[----:B------:R-:W-:Y:S02]  /*1c50*/  UIADD3 UR4, UPT, UPT, URZ, -UR7, URZ ;  /* 0x80000007ff047290 */ /* 0x000fe4000fffe0ff */
[----:B------:R-:W-:Y:S01]  /*1c60*/  IMAD.U32 R0, RZ, RZ, UR5 ;  /* 0x00000005ff007e24 */ /* 0x000fe2000f8e00ff */
[----:B------:R-:W-:Y:S02]  /*1c70*/  ULEA UR6, UR25, UR24, 0x3 ;  /* 0x0000001819067291 */ /* 0x000fe4000f8e18ff */
[----:B------:R-:W-:Y:S02]  /*1c80*/  UIMAD UR4, UR4, UR8, URZ ;  /* 0x00000008040472a4 */ /* 0x000fe4000f8e02ff */
[----:B------:R-:W-:-:S04]  /*1c90*/  IABS R0, R0 ;  /* 0x0000000000007213 */ /* 0x000fc80000000000 */
[----:B------:R-:W-:Y:S01]  /*1ca0*/  R2UR UR9, R0 ;  /* 0x00000000000972ca */ /* 0x000fe200000e0000 */
[----:B------:R2:W3:Y:S01]  /*1cb0*/  SYNCS.PHASECHK.TRANS64.TRYWAIT P0, [UR6+0xa0], R3 ;  /* 0x0000a003ff0075a7 */ /* 0x0004e20008001106 */
[----:B------:R-:W-:Y:S02]  /*1cc0*/  UMOV UR6, URZ ;  /* 0x000000ff00067c82 */ /* 0x000fe40008000000 */
[----:B------:R-:W-:-:S07]  /*1cd0*/  UIMAD.WIDE.U32 UR6, UR7, UR4, UR6 ;  /* 0x00000004070672a5 */ /* 0x000fce000f8e0006 */
[----:B------:R-:W-:Y:S02]  /*1ce0*/  UMOV UR6, UR7 ;  /* 0x0000000700067c82 */ /* 0x000fe40008000000 */
[----:B------:R-:W-:-:S07]  /*1cf0*/  UIMAD.WIDE.U32 UR6, UR6, UR9, URZ ;  /* 0x00000009060672a5 */ /* 0x000fce000f8e00ff */
[----:B------:R-:W-:Y:S02]  /*1d00*/  UMOV UR4, UR7 ;  /* 0x0000000700047c82 */ /* 0x000fe40008000000 */
[----:B------:R-:W-:-:S04]  /*1d10*/  UIADD3 UR6, UPT, UPT, -UR4, URZ, URZ ;  /* 0x000000ff04067290 */ /* 0x000fc8000fffe1ff */
[----:B------:R-:W-:-:S04]  /*1d20*/  UIMAD UR6, UR8, UR6, UR9 ;  /* 0x00000006080672a4 */ /* 0x000fc8000f8e0209 */
[----:B------:R-:W-:-:S11]  /*1d30*/  UISETP.GT.U32.AND UP0, UPT, UR8, UR6, UPT ;  /* 0x000000060800728c */ /* 0x000fd6000bf04070 */
[----:B------:R-:W-:Y:S02]  /*1d40*/  @!UP0 UIADD3 UR6, UPT, UPT, UR6, -UR8, URZ ;  /* 0x8000000806068290 */ /* 0x000fe4000fffe0ff */
[----:B------:R-:W-:Y:S02]  /*1d50*/  @!UP0 UIADD3 UR4, UPT, UPT, UR4, 0x1, URZ ;  /* 0x0000000104048890 */ /* 0x000fe4000fffe0ff */
[----:B------:R-:W-:Y:S02]  /*1d60*/  UISETP.GE.U32.AND UP1, UPT, UR6, UR8, UPT ;  /* 0x000000080600728c */ /* 0x000fe4000bf26070 */
[----:B------:R-:W-:-:S04]  /*1d70*/  ULOP3.LUT UR6, UR5, UR46, URZ, 0x3c, !UPT ;  /* 0x0000002e05067292 */ /* 0x000fc8000f8e3cff */
[----:B------:R-:W-:Y:S02]  /*1d80*/  UISETP.GE.AND UP0, UPT, UR6, URZ, UPT ;  /* 0x000000ff0600728c */ /* 0x000fe4000bf06270 */
[----:B------:R-:W-:-:S03]  /*1d90*/  ULEA.HI UR6, UR47, UR47, URZ, 0x1 ;  /* 0x0000002f2f067291 */ /* 0x000fc6000f8f08ff */
[----:B------:R-:W-:Y:S02]  /*1da0*/  @UP1 UIADD3 UR4, UPT, UPT, UR4, 0x1, URZ ;  /* 0x0000000104041890 */ /* 0x000fe4000fffe0ff */
[----:B------:R-:W-:Y:S02]  /*1db0*/  UISETP.NE.AND UP1, UPT, UR46, URZ, UPT ;  /* 0x000000ff2e00728c */ /* 0x000fe4000bf25270 */
[----:B------:R-:W-:-:S03]  /*1dc0*/  USHF.L.U32 UR6, UR6, 0x7, URZ ;  /* 0x0000000706067899 */ /* 0x000fc600080006ff */
[----:B------:R-:W-:Y:S01]  /*1dd0*/  UMOV UR36, UR4 ;  /* 0x0000000400247c82 */ /* 0x000fe20008000000 */
[----:B------:R-:W-:Y:S02]  /*1de0*/  UIADD3 UR4, UPT, UPT, -UR5, URZ, URZ ;  /* 0x000000ff05047290 */ /* 0x000fe4000fffe1ff */
[----:B------:R-:W-:Y:S02]  /*1df0*/  @!UP0 UIADD3 UR36, UPT, UPT, -UR36, URZ, URZ ;  /* 0x000000ff24248290 */ /* 0x000fe4000fffe1ff */
[----:B------:R-:W-:Y:S02]  /*1e00*/  UISETP.GE.U32.AND UP0, UPT, UR55, 0x7f, UPT ;  /* 0x0000007f3700788c */ /* 0x000fe4000bf06070 */
[----:B------:R-:W-:Y:S02]  /*1e10*/  @!UP1 ULOP3.LUT UR36, URZ, UR46, URZ, 0x33, !UPT ;  /* 0x0000002eff249292 */ /* 0x000fe4000f8e33ff */
[----:B------:R-:W-:Y:S02]  /*1e20*/  ULOP3.LUT UR34, UR6, 0xffffff00, URZ, 0xc0, !UPT ;  /* 0xffffff0006227892 */ /* 0x000fe4000f8ec0ff */
[----:B------:R-:W-:-:S02]  /*1e30*/  UIMAD UR4, UR48, UR4, UR26 ;  /* 0x00000004300472a4 */ /* 0x000fc4000f8e021a */
[----:B------:R-:W-:Y:S02]  /*1e40*/  UIADD3 UR6, UPT, UPT, -UR36, URZ, URZ ;  /* 0x000000ff24067290 */ /* 0x000fe4000fffe1ff */
[----:B------:R-:W-:Y:S02]  /*1e50*/  ULOP3.LUT UR34, UR34, 0x80, UR56, 0xf8, !UPT ;  /* 0x0000008022227892 */ /* 0x000fe4000f8ef838 */
[----:B------:R-:W-:Y:S02]  /*1e60*/  ULEA UR10, UR4, UR54, 0x6 ;  /* 0x00000036040a7291 */ /* 0x000fe4000f8e30ff */
[----:B------:R-:W-:Y:S01]  /*1e70*/  UIMAD UR46, UR46, UR6, UR5 ;  /* 0x000000062e2e72a4 */ /* 0x000fe2000f8e0205 */
[----:B--2---:R-:W-:Y:S11]  /*1e80*/  BRA.U !UP0, `(.L_x_23) ;  /* 0x0000000508287547 */ /* 0x004ff6000b800000 */
[----:B------:R-:W2:Y:S01]  /*1e90*/  LDCU.64 UR12, c[0x0][0x5b0] ;  /* 0x0000b600ff0c77ac */ /* 0x000ea20008000a00 */
[----:B------:R-:W2:Y:S01]  /*1ea0*/  LDCU.64 UR8, c[0x0][0x5d8] ;  /* 0x0000bb00ff0877ac */ /* 0x000ea20008000a00 */
[----:B------:R-:W4:Y:S01]  /*1eb0*/  LDCU UR19, c[0x0][0x598] ;  /* 0x0000b300ff1377ac */ /* 0x000f220008000800 */
[----:B------:R-:W1:Y:S01]  /*1ec0*/  LDCU UR18, c[0x0][0x58c] ;  /* 0x0000b180ff1277ac */ /* 0x000e620008000800 */
[----:B------:R-:W1:Y:S01]  /*1ed0*/  LDCU UR21, c[0x0][0x59c] ;  /* 0x0000b380ff1577ac */ /* 0x000e620008000800 */
[----:B------:R-:W1:Y:S01]  /*1ee0*/  LDCU UR20, c[0x0][0x5a0] ;  /* 0x0000b400ff1477ac */ /* 0x000e620008000800 */
[----:B------:R-:W1:Y:S01]  /*1ef0*/  LDCU.64 UR16, c[0x0][0x590] ;  /* 0x0000b200ff1077ac */ /* 0x000e620008000a00 */
[----:B------:R-:W1:Y:S01]  /*1f00*/  LDCU.64 UR6, c[0x0][0x5b8] ;  /* 0x0000b700ff0677ac */ /* 0x000e620008000a00 */
[----:B------:R-:W1:Y:S01]  /*1f10*/  LDCU.64 UR4, c[0x0][0x5d0] ;  /* 0x0000ba00ff0477ac */ /* 0x000e620008000a00 */
[----:B--2---:R-:W-:Y:S02]  /*1f20*/  UIMAD UR31, UR46, UR12, UR8 ;  /* 0x0000000c2e1f72a4 */ /* 0x004fe4000f8e0208 */
[----:B------:R-:W-:Y:S01]  /*1f30*/  UIMAD UR30, UR36, UR13, UR9 ;  /* 0x0000000d241e72a4 */ /* 0x000fe2000f8e0209 */
[----:B------:R-:W-:Y:S01]  /*1f40*/  UMOV UR14, URZ ;  /* 0x000000ff000e7c82 */ /* 0x000fe20008000000 */
[----:B----4-:R-:W-:-:S10]  /*1f50*/  UMOV UR22, UR25 ;  /* 0x0000001900167c82 */ /* 0x010fd40008000000 */
.L_x_29:
[----:B---3--:R-:W-:Y:S01]  /*1f60*/  @!P3 MOV R3, 0x5000 ;  /* 0x000050000003b802 */ /* 0x008fe20000000f00 */
[----:B------:R-:W-:Y:S01]  /*1f70*/  ULEA UR11, UR22, UR24, 0x3 ;  /* 0x00000018160b7291 */ /* 0x000fe2000f8e18ff */
[----:B---34-:R-:W-:Y:S11]  /*1f80*/  @P0 BRA `(.L_x_24) ;  /* 0x0000000000100947 */ /* 0x018ff60003800000 */
[----:B------:R-:W-:Y:S04]  /*1f90*/  MOV R4, UR23 ;  /* 0x0000001700047c02 */ /* 0x000fe80008000f00 */
[----:B------:R-:W-:Y:S04]  /*1fa0*/  SHF.L.U32 R4, R4, 0x1f, RZ ;  /* 0x0000001f04047819 */ /* 0x000fe800000006ff */
[----:B------:R-:W2:Y:S02]  /*1fb0*/  SYNCS.PHASECHK.TRANS64.TRYWAIT P0, [UR11+0xa0], R4 ;  /* 0x0000a004ff0075a7 */ /* 0x000ea4000800110b */
[----:B--2---:R-:W-:Y:S05]  /*1fc0*/  @!P0 BRA `(.L_x_25) ;  /* 0x0000006800bc8947 */ /* 0x004fea0003800000 */
.L_x_24:
[----:B------:R3:W-:Y:S01]  /*1fd0*/  @!P3 SYNCS.ARRIVE.TRANS64 RZ, [UR11], R3 ;  /* 0x00000003ffffb9a7 */ /* 0x0007e2000800000b */
[----:B------:R-:W-:Y:S04]  /*1fe0*/  ULOP3.LUT UR8, UR38, 0x2, URZ, 0xfc, !UPT ;  /* 0x0000000226087892 */ /* 0x000fe8000f8efcff */
[----:B------:R-:W-:Y:S09]  /*1ff0*/  UISETP.NE.AND UP0, UPT, UR8, 0x2, UPT ;  /* 0x000000020800788c */ /* 0x000ff2000bf05270 */
[----:B------:R-:W-:Y:S05]  /*2000*/  BRA.U UP0, `(.L_x_26) ;  /* 0x0000000100047547 */ /* 0x000fea000b800000 */
[----:B-1----:R-:W-:Y:S05]  /*2010*/  BPT.TRAP 0x1 ;  /* 0x000000040000795c */ /* 0x002fea0000300000 */
.L_x_26:
[----:B------:R-:W-:Y:S04]  /*2020*/  BSSY.RECONVERGENT B0, `(.L_x_27) ;  /* 0x0000003000007945 */ /* 0x000fe80003800200 */
[----:B------:R-:W-:Y:S05]  /*2030*/  @P2 BRA `(.L_x_28) ;  /* 0x0000000000042947 */ /* 0x000fea0003800000 */
[----:B-1----:R-:W-:Y:S05]  /*2040*/  BPT.TRAP 0x1 ;  /* 0x000000040000795c */ /* 0x002fea0000300000 */
.L_x_28:
[----:B-1----:R-:W-:Y:S05]  /*2050*/  BSYNC.RECONVERGENT B0 ;  /* 0x0000000000007941 */ /* 0x002fea0003800200 */
.L_x_27:
[----:B------:R-:W-:Y:S02]  /*2060*/  UIADD3 UR8, UPT, UPT, UR22, 0x1, URZ ;  /* 0x0000000116087890 */ /* 0x000fe4000fffe0ff */
[----:B------:R-:W-:Y:S02]  /*2070*/  USHF.L.U32 UR35, UR14, 0x6, URZ ;  /* 0x000000060e237899 */ /* 0x000fe400080006ff */
[----:B------:R-:W-:Y:S02]  /*2080*/  UISETP.NE.AND UP0, UPT, UR8, 0x14, UPT ;  /* 0x000000140800788c */ /* 0x000fe4000bf05270 */
[----:B------:R-:W-:Y:S02]  /*2090*/  UISETP.NE.AND UP2, UPT, UR19, 0x1, UPT ;  /* 0x000000011300788c */ /* 0x000fe4000bf45270 */
[----:B------:R-:W-:Y:S02]  /*20a0*/  USEL UR9, URZ, 0x1, UP0 ;  /* 0x00000001ff097887 */ /* 0x000fe40008000000 */
[----:B------:R-:W-:Y:S02]  /*20b0*/  USEL UR25, UR8, URZ, UP0 ;  /* 0x000000ff08197287 */ /* 0x000fe40008000000 */
[----:B------:R-:W-:Y:S02]  /*20c0*/  ULOP3.LUT UR23, UR23, UR9, URZ, 0x3c, !UPT ;  /* 0x0000000917177292 */ /* 0x000fe4000f8e3cff */
[----:B------:R-:W-:Y:S02]  /*20d0*/  ULEA UR8, UR25, UR24, 0x3 ;  /* 0x0000001819087291 */ /* 0x000fe4000f8e18ff */
[----:B------:R-:W-:Y:S02]  /*20e0*/  UISETP.NE.AND UP0, UPT, UR18, 0x1, UPT ;  /* 0x000000011200788c */ /* 0x000fe4000bf05270 */
[----:B------:R-:W-:Y:S01]  /*20f0*/  UIADD3 UR28, UP1, UPT, UR42, 0x80, URZ ;  /* 0x000000802a1c7890 */ /* 0x000fe2000ff3e0ff */
[----:B--2---:R-:W-:Y:S01]  /*2100*/  MOV R0, UR23 ;  /* 0x0000001700007c02 */ /* 0x004fe20008000f00 */
[----:B------:R-:W-:Y:S02]  /*2110*/  ULEA UR15, UR22, UR24, 0xd ;  /* 0x00000018160f7291 */ /* 0x000fe4000f8e68ff */
[----:B------:R-:W-:Y:S01]  /*2120*/  ULOP3.LUT UR33, UR11, 0xfefffff8, URZ, 0xc0, !UPT ;  /* 0xfefffff80b217892 */ /* 0x000fe2000f8ec0ff */
[----:B------:R-:W-:Y:S01]  /*2130*/  SHF.L.U32 R0, R0, 0x1f, RZ ;  /* 0x0000001f00007819 */ /* 0x000fe200000006ff */
[----:B------:R-:W-:Y:S02]  /*2140*/  UIADD3.X UR29, UPT, UPT, URZ, UR43, URZ, UP1, !UPT ;  /* 0x0000002bff1d7290 */ /* 0x000fe40008ffe4ff */
[----:B------:R-:W-:Y:S01]  /*2150*/  UIADD3 UR32, UPT, UPT, UR15, 0x4400, URZ ;  /* 0x000044000f207890 */ /* 0x000fe2000fffe0ff */
[----:B------:R2:W4:Y:S01]  /*2160*/  SYNCS.PHASECHK.TRANS64.TRYWAIT P0, [UR8+0xa0], R0 ;  /* 0x0000a000ff0075a7 */ /* 0x0005220008001108 */
[----:B------:R-:W-:Y:S02]  /*2170*/  UIMAD.WIDE.U32 UR8, UR35, UR16, URZ ;  /* 0x00000010230872a5 */ /* 0x000fe4000f8e00ff */
[----:B------:R-:W-:Y:S02]  /*2180*/  ULEA UR27, UR22, UR24, 0xb ;  /* 0x00000018161b7291 */ /* 0x000fe4000f8e58ff */
[----:B------:R-:W-:Y:S02]  /*2190*/  USHF.R.U32.HI UR9, URZ, UR17, UR9 ;  /* 0x00000011ff097299 */ /* 0x000fe40008011609 */
[----:B------:R-:W-:Y:S02]  /*21a0*/  UPRMT UR22, UR31, 0x40, UR30 ;  /* 0x000000401f167896 */ /* 0x000fe4000800001e */
[----:B------:R-:W-:Y:S02]  /*21b0*/  USEL UR9, UR35, UR9, !UP0 ;  /* 0x0000000923097287 */ /* 0x000fe4000c000000 */
[----:B------:R-:W-:Y:S02]  /*21c0*/  UIADD3 UR26, UP0, UPT, UR42, 0x180, URZ ;  /* 0x000001802a1a7890 */ /* 0x000fe4000ff1e0ff */
[----:B------:R-:W-:Y:S02]  /*21d0*/  UIMAD.WIDE.U32 UR12, UR9, UR21, URZ ;  /* 0x00000015090c72a5 */ /* 0x000fe4000f8e00ff */
[----:B------:R-:W-:Y:S02]  /*21e0*/  UIADD3 UR11, UPT, UPT, -UR9, URZ, URZ ;  /* 0x000000ff090b7290 */ /* 0x000fe4000fffe1ff */
[----:B------:R-:W-:Y:S02]  /*21f0*/  USHF.R.U32.HI UR13, URZ, UR20, UR13 ;  /* 0x00000014ff0d7299 */ /* 0x000fe4000801160d */
[----:B------:R-:W-:Y:S02]  /*2200*/  UIMAD UR11, UR18, UR11, UR35 ;  /* 0x0000000b120b72a4 */ /* 0x000fe4000f8e0223 */
[----:B------:R-:W-:Y:S02]  /*2210*/  USEL UR13, UR9, UR13, !UP2 ;  /* 0x0000000d090d7287 */ /* 0x000fe4000d000000 */
[----:B------:R-:W-:Y:S02]  /*2220*/  UIMAD UR11, UR11, UR6, UR4 ;  /* 0x000000060b0b72a4 */ /* 0x000fe4000f8e0204 */
[----:B------:R-:W-:Y:S02]  /*2230*/  UIADD3 UR8, UPT, UPT, -UR13, URZ, URZ ;  /* 0x000000ff0d087290 */ /* 0x000fe4000fffe1ff */
[----:B------:R-:W-:Y:S02]  /*2240*/  UPRMT UR15, UR22, 0x5410, URZ ;  /* 0x00005410160f7896 */ /* 0x000fe400080000ff */
[----:B------:R-:W-:Y:S02]  /*2250*/  UIMAD UR9, UR19, UR8, UR9 ;  /* 0x00000008130972a4 */ /* 0x000fe4000f8e0209 */
[----:B------:R-:W-:Y:S01]  /*2260*/  UIADD3 UR8, UPT, UPT, UR27, 0x2c400, URZ ;  /* 0x0002c4001b087890 */ /* 0x000fe2000fffe0ff */
[----:B------:R-:W-:Y:S01]  /*2270*/  UMOV UR40, 0x0 ;  /* 0x0000000000287882 */ /* 0x000fe20000000000 */
[----:B------:R-:W-:Y:S01]  /*2280*/  UMOV UR41, 0x10000000 ;  /* 0x1000000000297882 */ /* 0x000fe20000000000 */
[----:B------:R-:W-:Y:S01]  /*2290*/  UIMAD UR12, UR9, UR7, UR5 ;  /* 0x00000007090c72a4 */ /* 0x000fe2000f8e0205 */
[----:B------:R-:W-:Y:S01]  /*22a0*/  UTMALDG.2D.2CTA [UR32], [UR28], desc[UR40] ;  /* 0x000028201c0075b4 */ /* 0x000fe20008209000 */
[----:B------:R-:W-:Y:S01]  /*22b0*/  UIADD3.X UR27, UPT, UPT, URZ, UR43, URZ, UP0, !UPT ;  /* 0x0000002bff1b7290 */ /* 0x000fe200087fe4ff */
[----:B------:R-:W-:Y:S01]  /*22c0*/  UMOV UR9, UR33 ;  /* 0x0000002100097c82 */ /* 0x000fe20008000000 */
[----:B------:R-:W-:Y:S01]  /*22d0*/  UIADD3 UR14, UPT, UPT, UR14, 0x1, URZ ;  /* 0x000000010e0e7890 */ /* 0x000fe2000fffe0ff */
[----:B------:R-:W-:Y:S03]  /*22e0*/  UMOV UR22, UR25 ;  /* 0x0000001900167c82 */ /* 0x000fe60008000000 */
[----:B------:R-:W-:Y:S03]  /*22f0*/  UISETP.NE.AND UP0, UPT, UR14, UR37, UPT ;  /* 0x000000250e00728c */ /* 0x000fe6000bf05270 */
[----:B------:R1:W-:Y:S02]  /*2300*/  UTMALDG.4D.IM2COL.2CTA [UR8], [UR26], UR15, desc[UR40] ;  /* 0x000028081a0073b4 */ /* 0x0003e4000825900f */
[----:B-1----:R-:W-:Y:S04]  /*2310*/  UMOV UR15, UR37 ;  /* 0x00000025000f7c82 */ /* 0x002fe80008000000 */
[----:B--2---:R-:W-:Y:S05]  /*2320*/  BRA.U UP0, `(.L_x_29) ;  /* 0xfffffffd000c7547 */ /* 0x004fea000b83ffff */
.L_x_23:
[----:B------:R-:W-:Y:S01]  /*2330*/  ULEA UR4, UR25, UR24, 0x3 ;  /* 0x0000001819047291 */ /* 0x000fe2000f8e18ff */
[----:B------:R-:W-:Y:S01]  /*2340*/  MOV R0, UR23 ;  /* 0x0000001700007c02 */ /* 0x000fe20008000f00 */
[----:B------:R-:W-:Y:S01]  /*2350*/  @!P1 SYNCS.ARRIVE.TRANS64.A1T0 RZ, [UR24+0x158], RZ ;  /* 0x000158ffffff99a7 */ /* 0x000fe20008100018 */
[----:B------:R-:W-:Y:S02]  /*2360*/  UISETP.GT.AND UP0, UPT, UR52, UR51, UPT ;  /* 0x000000333400728c */ /* 0x000fe4000bf04270 */
[----:B------:R-:W-:-:S04]  /*2370*/  SHF.L.U32 R0, R0, 0x1f, RZ ;  /* 0x0000001f00007819 */ /* 0x000fc800000006ff */
[----:B---34-:R2:W3:Y:S03]  /*2380*/  SYNCS.PHASECHK.TRANS64.TRYWAIT P0, [UR4+0xa0], R0 ;  /* 0x0000a000ff0075a7 */ /* 0x0184e60008001104 */
[----:B------:R-:W-:Y:S05]  /*2390*/  BRA.U !UP0, `(.L_x_30) ;  /* 0x0000000508247547 */ /* 0x000fea000b800000 */
[----:B------:R-:W4:Y:S01]  /*23a0*/  LDCU.64 UR12, c[0x0][0x5b0] ;  /* 0x0000b600ff0c77ac */ /* 0x000f220008000a00 */
[----:B------:R-:W4:Y:S01]  /*23b0*/  LDCU.64 UR8, c[0x0][0x5d8] ;  /* 0x0000bb00ff0877ac */ /* 0x000f220008000a00 */
[----:B------:R-:W1:Y:S01]  /*23c0*/  LDCU UR18, c[0x0][0x598] ;  /* 0x0000b300ff1277ac */ /* 0x000e620008000800 */
[----:B------:R-:W1:Y:S01]  /*23d0*/  LDCU UR14, c[0x0][0x58c] ;  /* 0x0000b180ff0e77ac */ /* 0x000e620008000800 */
[----:B------:R-:W1:Y:S01]  /*23e0*/  LDCU UR20, c[0x0][0x59c] ;  /* 0x0000b380ff1477ac */ /* 0x000e620008000800 */
[----:B------:R-:W1:Y:S01]  /*23f0*/  LDCU UR19, c[0x0][0x5a0] ;  /* 0x0000b400ff1377ac */ /* 0x000e620008000800 */
[----:B----4-:R-:W-:Y:S01]  /*2400*/  UIMAD UR30, UR36, UR13, UR9 ;  /* 0x0000000d241e72a4 */ /* 0x010fe2000f8e0209 */
[----:B------:R-:W4:Y:S01]  /*2410*/  LDCU.64 UR16, c[0x0][0x590] ;  /* 0x0000b200ff1077ac */ /* 0x000f220008000a00 */
[----:B------:R-:W1:Y:S01]  /*2420*/  LDCU.64 UR6, c[0x0][0x5b8] ;  /* 0x0000b700ff0677ac */ /* 0x000e620008000a00 */
[----:B------:R-:W1:Y:S01]  /*2430*/  LDCU.64 UR4, c[0x0][0x5d0] ;  /* 0x0000ba00ff0477ac */ /* 0x000e620008000a00 */
[----:B------:R-:W-:-:S02]  /*2440*/  UIMAD UR31, UR46, UR12, UR8 ;  /* 0x0000000c2e1f72a4 */ /* 0x000fc4000f8e0208 */
[----:B------:R-:W-:Y:S01]  /*2450*/  UIADD3 UR36, UPT, UPT, UR53, UR15, URZ ;  /* 0x0000000f35247290 */ /* 0x000fe2000fffe0ff */
[----:B------:R-:W-:-:S11]  /*2460*/  UMOV UR11, UR25 ;  /* 0x00000019000b7c82 */ /* 0x000fd60008000000 */
.L_x_36:
[----:B---3--:R-:W-:Y:S01]  /*2470*/  @!P3 MOV R3, 0x5000 ;  /* 0x000050000003b802 */ /* 0x008fe20000000f00 */
[----:B------:R-:W-:Y:S01]  /*2480*/  ULEA UR21, UR11, UR24, 0x3 ;  /* 0x000000180b157291 */ /* 0x000fe2000f8e18ff */
[----:B--23--:R-:W-:Y:S11]  /*2490*/  @P0 BRA `(.L_x_31) ;  /* 0x0000000000100947 */ /* 0x00cff60003800000 */
[----:B------:R-:W-:Y:S04]  /*24a0*/  MOV R4, UR23 ;  /* 0x0000001700047c02 */ /* 0x000fe80008000f00 */
[----:B------:R-:W-:Y:S04]  /*24b0*/  SHF.L.U32 R4, R4, 0x1f, RZ ;  /* 0x0000001f04047819 */ /* 0x000fe800000006ff */
[----:B------:R-:W3:Y:S02]  /*24c0*/  SYNCS.PHASECHK.TRANS64.TRYWAIT P0, [UR21+0xa0], R4 ;  /* 0x0000a004ff0075a7 */ /* 0x000ee40008001115 */
[----:B---3--:R-:W-:Y:S05]  /*24d0*/  @!P0 BRA `(.L_x_32) ;  /* 0x0000006400908947 */ /* 0x008fea0003800000 */
.L_x_31:
[----:B------:R3:W-:Y:S01]  /*24e0*/  @!P3 SYNCS.ARRIVE.TRANS64 RZ, [UR21], R3 ;  /* 0x00000003ffffb9a7 */ /* 0x0007e20008000015 */
[----:B------:R-:W-:Y:S04]  /*24f0*/  ULOP3.LUT UR8, UR38, 0x2, URZ, 0xfc, !UPT ;  /* 0x0000000226087892 */ /* 0x000fe8000f8efcff */
[----:B------:R-:W-:Y:S09]  /*2500*/  UISETP.NE.AND UP0, UPT, UR8, 0x2, UPT ;  /* 0x000000020800788c */ /* 0x000ff2000bf05270 */
[----:B------:R-:W-:Y:S05]  /*2510*/  BRA.U UP0, `(.L_x_33) ;  /* 0x0000000100047547 */ /* 0x000fea000b800000 */
[----:B-1--4-:R-:W-:Y:S05]  /*2520*/  BPT.TRAP 0x1 ;  /* 0x000000040000795c */ /* 0x012fea0000300000 */
.L_x_33:
[----:B------:R-:W-:Y:S04]  /*2530*/  BSSY.RECONVERGENT B0, `(.L_x_34) ;  /* 0x0000003000007945 */ /* 0x000fe80003800200 */
[----:B------:R-:W-:Y:S05]  /*2540*/  @P2 BRA `(.L_x_35) ;  /* 0x0000000000042947 */ /* 0x000fea0003800000 */
[----:B-1--4-:R-:W-:Y:S05]  /*2550*/  BPT.TRAP 0x1 ;  /* 0x000000040000795c */ /* 0x012fea0000300000 */
.L_x_35:
[----:B-1--4-:R-:W-:Y:S05]  /*2560*/  BSYNC.RECONVERGENT B0 ;  /* 0x0000000000007941 */ /* 0x012fea0003800200 */
.L_x_34:
        /* <DEDUP_REMOVED lines=12> */
[----:B------:R-:W-:Y:S01]  /*2630*/  ULEA UR22, UR11, UR24, 0xb ;  /* 0x000000180b167291 */ /* 0x000fe2000f8e58ff */
[----:B------:R-:W-:Y:S01]  /*2640*/  SHF.L.U32 R0, R0, 0x1f, RZ ;  /* 0x0000001f00007819 */ /* 0x000fe200000006ff */
[----:B------:R-:W-:Y:S02]  /*2650*/  ULOP3.LUT UR33, UR21, 0xfefffff8, URZ, 0xc0, !UPT ;  /* 0xfefffff815217892 */ /* 0x000fe4000f8ec0ff */
[----:B------:R-:W-:Y:S01]  /*2660*/  UIADD3.X UR29, UPT, UPT, URZ, UR43, URZ, UP1, !UPT ;  /* 0x0000002bff1d7290 */ /* 0x000fe20008ffe4ff */
[----:B------:R1:W2:Y:S01]  /*2670*/  SYNCS.PHASECHK.TRANS64.TRYWAIT P0, [UR8+0xa0], R0 ;  /* 0x0000a000ff0075a7 */ /* 0x0002a20008001108 */
[----:B------:R-:W-:Y:S02]  /*2680*/  UIMAD.WIDE.U32 UR8, UR35, UR16, URZ ;  /* 0x00000010230872a5 */ /* 0x000fe4000f8e00ff */
[----:B------:R-:W-:Y:S02]  /*2690*/  UIADD3 UR32, UPT, UPT, UR32, 0x4400, URZ ;  /* 0x0000440020207890 */ /* 0x000fe4000fffe0ff */
        /* <DEDUP_REMOVED lines=11> */
[----:B------:R-:W-:Y:S02]  /*2750*/  UIADD3.X UR27, UPT, UPT, URZ, UR43, URZ, UP0, !UPT ;  /* 0x0000002bff1b7290 */ /* 0x000fe400087fe4ff */
[----:B------:R-:W-:Y:S01]  /*2760*/  UIMAD UR9, UR18, UR8, UR9 ;  /* 0x00000008120972a4 */ /* 0x000fe2000f8e0209 */
[----:B------:R-:W-:Y:S01]  /*2770*/  UMOV UR40, 0x0 ;  /* 0x0000000000287882 */ /* 0x000fe20000000000 */
[----:B------:R-:W-:Y:S01]  /*2780*/  UMOV UR41, 0x10000000 ;  /* 0x1000000000297882 */ /* 0x000fe20000000000 */
[----:B------:R-:W-:Y:S01]  /*2790*/  UIADD3 UR8, UPT, UPT, UR22, 0x2c400, URZ ;  /* 0x0002c40016087890 */ /* 0x000fe2000fffe0ff */
[----:B------:R-:W-:Y:S01]  /*27a0*/  UTMALDG.2D.2CTA [UR32], [UR28], desc[UR40] ;  /* 0x000028201c0075b4 */ /* 0x000fe20008209000 */
[----:B------:R-:W-:Y:S02]  /*27b0*/  UIMAD UR12, UR9, UR7, UR5 ;  /* 0x00000007090c72a4 */ /* 0x000fe4000f8e0205 */
[----:B------:R-:W-:Y:S01]  /*27c0*/  UPRMT UR21, UR21, 0x5410, URZ ;  /* 0x0000541015157896 */ /* 0x000fe200080000ff */
[----:B------:R-:W-:Y:S01]  /*27d0*/  UMOV UR9, UR33 ;  /* 0x0000002100097c82 */ /* 0x000fe20008000000 */
[----:B------:R-:W-:Y:S04]  /*27e0*/  UIADD3 UR15, UPT, UPT, UR15, 0x1, URZ ;  /* 0x000000010f0f7890 */ /* 0x000fe8000fffe0ff */
[----:B------:R-:W-:Y:S03]  /*27f0*/  UISETP.NE.AND UP0, UPT, UR15, UR36, UPT ;  /* 0x000000240f00728c */ /* 0x000fe6000bf05270 */
[----:B------:R4:W-:Y:S02]  /*2800*/  UTMALDG.4D.IM2COL.2CTA [UR8], [UR26], UR21, desc[UR40] ;  /* 0x000028081a0073b4 */ /* 0x0009e40008259015 */
[----:B----4-:R-:W-:Y:S04]  /*2810*/  UMOV UR11, UR25 ;  /* 0x00000019000b7c82 */ /* 0x010fe80008000000 */
[----:B-1----:R-:W-:Y:S05]  /*2820*/  BRA.U UP0, `(.L_x_36) ;  /* 0xfffffffd00107547 */ /* 0x002fea000b83ffff */
.L_x_30:
[----:B---3--:R-:W-:Y:S01]  /*2830*/  SHF.L.U32 R3, R2, 0x1f, RZ ;  /* 0x0000001f02037819 */ /* 0x008fe200000006ff */
[----:B------:R-:W-:-:S03]  /*2840*/  NOP ;  /* 0x0000000000007918 */ /* 0x000fc60000000000 */
[----:B--2---:R-:W2:Y:S02]  /*2850*/  SYNCS.PHASECHK.TRANS64.TRYWAIT P0, [UR24+0x160], R3 ;  /* 0x00016003ff0075a7 */ /* 0x004ea40008001118 */
[----:B--2---:R-:W-:Y:S05]  /*2860*/  @!P0 BRA `(.L_x_37) ;  /* 0x0000006000c48947 */ /* 0x004fea0003800000 */
.L_x_128:
[----:B------:R-:W3:Y:S01]  /*2870*/  LDS.128 R4, [UR24+0x1a0] ;  /* 0x0001a018ff047984 */ /* 0x000ee20008000c00 */
[----:B------:R-:W-:Y:S02]  /*2880*/  UIADD3 UR4, UPT, UPT, UR24, 0x168, URZ ;  /* 0x0000016818047890 */ /* 0x000fe4000fffe0ff */
[----:B------:R-:W-:Y:S01]  /*2890*/  UISETP.GE.AND UP0, UPT, UR39, 0x1, UPT ;  /* 0x000000012700788c */ /* 0x000fe2000bf06270 */
[----:B------:R-:W-:Y:S01]  /*28a0*/  @!PT LDS RZ, [RZ] ;  /* 0x00000000fffff984 */ /* 0x000fe20000000800 */
[----:B------:R-:W-:Y:S01]  /*28b0*/  @!PT LDS RZ, [RZ] ;  /* 0x00000000fffff984 */ /* 0x000fe20000000800 */
[----:B------:R-:W-:Y:S01]  /*28c0*/  @!PT LDS RZ, [RZ] ;  /* 0x00000000fffff984 */ /* 0x000fe20000000800 */
[----:B------:R-:W-:Y:S01]  /*28d0*/  @!PT LDS RZ, [RZ] ;  /* 0x00000000fffff984 */ /* 0x000fe20000000800 */
[----:B------:R4:W-:Y:S06]  /*28e0*/  MEMBAR.ALL.CTA ;  /* 0x0000000000007992 */ /* 0x0009ec0000008000 */
[----:B----4-:R-:W4:Y:S01]  /*28f0*/  FENCE.VIEW.ASYNC.S ;  /* 0x00000000000073c6 */ /* 0x010f220000000000 */
[----:B------:R-:W-:-:S09]  /*2900*/  UPRMT UR4, URZ, 0x654, UR4 ;  /* 0x00000654ff047896 */ /* 0x000fd20008000004 */
[----:B----4-:R-:W-:Y:S01]  /*2910*/  SYNCS.ARRIVE.TRANS64.RED.A1T0 RZ, [UR4], RZ ;  /* 0x000000ffffff79a7 */ /* 0x010fe20008100404 */
[----:B---3--:R-:W-:-:S13]  /*2920*/  LOP3.LUT P0, RZ, R6, 0x1, RZ, 0xc0, !PT ;  /* 0x0000000106ff7812 */ /* 0x008fda000780c0ff */
[----:B------:R-:W-:Y:S01]  /*2930*/  VOTEU.ANY UP1, P0 ;  /* 0x0000000000ff7886 */ /* 0x000fe20000020100 */
[----:B------:R-:W-:-:S13]  /*2940*/  PLOP3.LUT P0, PT, PT, PT, UP1, 0x80, 0x8 ;  /* 0x000000000008781c */ /* 0x000fda0003f0f018 */
[----:B--2---:R-:W-:Y:S02]  /*2950*/  @P0 MOV R0, R4 ;  /* 0x0000000400000202 */ /* 0x004fe40000000f00 */
[----:B------:R-:W-:Y:S02]  /*2960*/  @P0 LOP3.LUT R4, R5, 0xffff, RZ, 0xc0, !PT ;  /* 0x0000ffff05040812 */ /* 0x000fe400078ec0ff */
[----:B------:R-:W-:Y:S02]  /*2970*/  @P0 R2UR UR6, R0 ;  /* 0x00000000000602ca */ /* 0x000fe400000e0000 */
[----:B------:R-:W-:-:S11]  /*2980*/  @P0 R2UR UR5, R4 ;  /* 0x00000000040502ca */ /* 0x000fd600000e0000 */
[----:B------:R-:W-:Y:S02]  /*2990*/  @UP1 UMOV UR45, UR6 ;  /* 0x00000006002d1c82 */ /* 0x000fe40008000000 */
[----:B------:R-:W-:Y:S01]  /*29a0*/  @UP1 UMOV UR44, UR5 ;  /* 0x00000005002c1c82 */ /* 0x000fe20008000000 */
[----:B------:R-:W-:Y:S05]  /*29b0*/  BRA.U !UP0, `(.L_x_38) ;  /* 0x0000000108d47547 */ /* 0x000fea000b800000 */
[----:B------:R-:W1:Y:S01]  /*29c0*/  LDCU.128 UR16, c[0x0][0xb10] ;  /* 0x00016200ff1077ac */ /* 0x000e620008000c00 */
[----:B------:R-:W2:Y:S01]  /*29d0*/  LDCU UR21, c[0x0][0xb20] ;  /* 0x00016400ff1577ac */ /* 0x000ea20008000800 */
[----:B------:R-:W3:Y:S01]  /*29e0*/  LDCU UR20, c[0x0][0xb0c] ;  /* 0x00016180ff1477ac */ /* 0x000ee20008000800 */
[----:B------:R-:W4:Y:S01]  /*29f0*/  LDCU.64 UR8, c[0x0][0xb28] ;  /* 0x00016500ff0877ac */ /* 0x000f220008000a00 */
[----:B------:R-:W-:Y:S02]  /*2a00*/  UISETP.NE.AND UP3, UPT, UR39, 0x1, UPT ;  /* 0x000000012700788c */ /* 0x000fe4000bf65270 */
[----:B-1----:R-:W-:Y:S02]  /*2a10*/  UIMAD.WIDE.U32 UR4, UR49, UR19, URZ ;  /* 0x00000013310472a5 */ /* 0x002fe4000f8e00ff */
[----:B------:R-:W-:Y:S02]  /*2a20*/  UIMAD.WIDE.U32 UR6, UR50, UR16, URZ ;  /* 0x00000010320672a5 */ /* 0x000fe4000f8e00ff */
[----:B------:R-:W-:-:S02]  /*2a30*/  UISETP.NE.AND UP0, UPT, UR18, 0x1, UPT ;  /* 0x000000011200788c */ /* 0x000fc4000bf05270 */
[----:B------:R-:W-:Y:S01]  /*2a40*/  UIMAD.WIDE.U32 UR12, UR44, UR19, URZ ;  /* 0x000000132c0c72a5 */ /* 0x000fe2000f8e00ff */
[----:B------:R-:W-:Y:S01]  /*2a50*/  UMOV UR4, UR5 ;  /* 0x0000000500047c82 */ /* 0x000fe20008000000 */
[----:B---3--:R-:W-:Y:S02]  /*2a60*/  UISETP.NE.AND UP2, UPT, UR20, 0x1, UPT ;  /* 0x000000011400788c */ /* 0x008fe4000bf45270 */
[----:B--2---:R-:W-:Y:S02]  /*2a70*/  USHF.R.U32.HI UR5, URZ, UR21, UR4 ;  /* 0x00000015ff057299 */ /* 0x004fe40008011604 */
[----:B------:R-:W-:Y:S01]  /*2a80*/  UIMAD.WIDE.U32 UR14, UR45, UR16, URZ ;  /* 0x000000102d0e72a5 */ /* 0x000fe2000f8e00ff */
[----:B------:R-:W-:Y:S01]  /*2a90*/  UMOV UR4, UR7 ;  /* 0x0000000700047c82 */ /* 0x000fe20008000000 */
[----:B------:R-:W-:Y:S02]  /*2aa0*/  USEL UR5, UR49, UR5, !UP0 ;  /* 0x0000000531057287 */ /* 0x000fe4000c000000 */
[----:B------:R-:W-:-:S02]  /*2ab0*/  USHF.R.U32.HI UR4, URZ, UR17, UR4 ;  /* 0x00000011ff047299 */ /* 0x000fc40008011604 */
[----:B----4-:R-:W-:Y:S02]  /*2ac0*/  UIMAD.WIDE.U32 UR10, UR5, UR8, URZ ;  /* 0x00000008050a72a5 */ /* 0x010fe4000f8e00ff */
[----:B------:R-:W-:Y:S01]  /*2ad0*/  USEL UR6, UR50, UR4, !UP2 ;  /* 0x0000000432067287 */ /* 0x000fe2000d000000 */
[----:B------:R-:W-:Y:S02]  /*2ae0*/  UMOV UR14, UR15 ;  /* 0x0000000f000e7c82 */ /* 0x000fe40008000000 */
[----:B------:R-:W-:Y:S01]  /*2af0*/  UMOV UR4, UR13 ;  /* 0x0000000d00047c82 */ /* 0x000fe20008000000 */
[----:B------:R-:W-:Y:S01]  /*2b00*/  UIMAD.WIDE.U32 UR12, UR6, UR8, URZ ;  /* 0x00000008060c72a5 */ /* 0x000fe2000f8e00ff */
[----:B------:R-:W-:Y:S01]  /*2b10*/  UMOV UR10, UR11 ;  /* 0x0000000b000a7c82 */ /* 0x000fe20008000000 */
[----:B------:R-:W-:Y:S02]  /*2b20*/  USHF.R.U32.HI UR4, URZ, UR21, UR4 ;  /* 0x00000015ff047299 */ /* 0x000fe40008011604 */
[----:B------:R-:W-:-:S03]  /*2b30*/  @UP3 USHF.R.U32.HI UR5, URZ, UR9, UR10 ;  /* 0x00000009ff053299 */ /* 0x000fc6000801160a */
[----:B------:R-:W-:Y:S01]  /*2b40*/  UMOV UR12, UR13 ;  /* 0x0000000d000c7c82 */ /* 0x000fe20008000000 */
[----:B------:R-:W-:Y:S02]  /*2b50*/  USHF.R.U32.HI UR17, URZ, UR17, UR14 ;  /* 0x00000011ff117299 */ /* 0x000fe4000801160e */
[----:B------:R-:W-:Y:S02]  /*2b60*/  USEL UR4, UR44, UR4, !UP0 ;  /* 0x000000042c047287 */ /* 0x000fe4000c000000 */
[----:B------:R-:W-:Y:S02]  /*2b70*/  @UP3 USHF.R.U32.HI UR6, URZ, UR9, UR12 ;  /* 0x00000009ff063299 */ /* 0x000fe4000801160c */
[----:B------:R-:W-:Y:S02]  /*2b80*/  UIMAD UR7, UR39, UR5, URZ ;  /* 0x00000005270772a4 */ /* 0x000fe4000f8e02ff */
[----:B------:R-:W-:Y:S02]  /*2b90*/  USEL UR5, UR45, UR17, !UP2 ;  /* 0x000000112d057287 */ /* 0x000fe4000d000000 */
[----:B------:R-:W-:-:S02]  /*2ba0*/  UIMAD UR12, UR39, UR6, URZ ;  /* 0x00000006270c72a4 */ /* 0x000fc4000f8e02ff */
[----:B------:R-:W-:Y:S02]  /*2bb0*/  UISETP.GE.AND UP0, UPT, UR4, UR7, UPT ;  /* 0x000000070400728c */ /* 0x000fe4000bf06270 */
[----:B------:R-:W-:Y:S02]  /*2bc0*/  UIMAD.WIDE.U32 UR10, UR4, UR8, URZ ;  /* 0x00000008040a72a5 */ /* 0x000fe4000f8e00ff */
[----:B------:R-:W-:Y:S02]  /*2bd0*/  UISETP.GE.OR UP0, UPT, UR5, UR12, UP0 ;  /* 0x0000000c0500728c */ /* 0x000fe40008706670 */
[----:B------:R-:W-:Y:S02]  /*2be0*/  UIMAD.WIDE.U32 UR12, UR5, UR8, URZ ;  /* 0x00000008050c72a5 */ /* 0x000fe4000f8e00ff */
[----:B------:R-:W-:Y:S01]  /*2bf0*/  UIADD3 UR10, UPT, UPT, -UR4, URZ, URZ ;  /* 0x000000ff040a7290 */ /* 0x000fe2000fffe1ff */
[----:B------:R-:W-:Y:S01]  /*2c00*/  UMOV UR8, UR11 ;  /* 0x0000000b00087c82 */ /* 0x000fe20008000000 */
[----:B------:R-:W-:-:S02]  /*2c10*/  UIADD3 UR11, UPT, UPT, -UR5, URZ, URZ ;  /* 0x000000ff050b7290 */ /* 0x000fc4000fffe1ff */
[----:B------:R-:W-:-:S03]  /*2c20*/  USHF.R.U32.HI UR8, URZ, UR9, UR8 ;  /* 0x00000009ff087299 */ /* 0x000fc60008011608 */
[----:B------:R-:W-:Y:S01]  /*2c30*/  @!UP0 UMOV UR7, UR13 ;  /* 0x0000000d00078c82 */ /* 0x000fe20008000000 */
[----:B------:R-:W-:Y:S02]  /*2c40*/  UIMAD UR10, UR18, UR10, UR44 ;  /* 0x0000000a120a72a4 */ /* 0x000fe4000f8e022c */
[----:B------:R-:W-:Y:S02]  /*2c50*/  USEL UR8, UR4, UR8, !UP3 ;  /* 0x0000000804087287 */ /* 0x000fe4000d800000 */
[----:B------:R-:W-:Y:S02]  /*2c60*/  @!UP0 USHF.R.U32.HI UR7, URZ, UR9, UR7 ;  /* 0x00000009ff078299 */ /* 0x000fe40008011607 */
[----:B------:R-:W-:Y:S02]  /*2c70*/  UIADD3 UR9, UPT, UPT, -UR8, URZ, URZ ;  /* 0x000000ff08097290 */ /* 0x000fe4000fffe1ff */
[----:B------:R-:W-:Y:S02]  /*2c80*/  @!UP0 USEL UR7, UR5, UR7, !UP3 ;  /* 0x0000000705078287 */ /* 0x000fe4000d800000 */
[----:B------:R-:W-:-:S02]  /*2c90*/  UIMAD UR9, UR39, UR9, UR4 ;  /* 0x00000009270972a4 */ /* 0x000fc4000f8e0204 */
[----:B------:R-:W-:Y:S02]  /*2ca0*/  @!UP0 UIADD3 UR8, UPT, UPT, UR8, -UR7, URZ ;  /* 0x8000000708088290 */ /* 0x000fe4000fffe0ff */
[----:B------:R-:W-:Y:S02]  /*2cb0*/  @!UP0 UIMAD UR7, UR9, UR6, UR7 ;  /* 0x00000006090782a4 */ /* 0x000fe4000f8e0207 */
[----:B------:R-:W-:Y:S02]  /*2cc0*/  @!UP0 UIMAD UR4, UR39, UR8, UR5 ;  /* 0x00000008270482a4 */ /* 0x000fe4000f8e0205 */
[----:B------:R-:W-:Y:S02]  /*2cd0*/  UIMAD UR6, UR20, UR11, UR45 ;  /* 0x0000000b140672a4 */ /* 0x000fe4000f8e022d */
[----:B------:R-:W-:Y:S01]  /*2ce0*/  UIMAD UR44, UR4, UR18, UR10 ;  /* 0x00000012042c72a4 */ /* 0x000fe2000f8e020a */
[----:B------:R-:W-:Y:S02]  /*2cf0*/  @!UP0 UMOV UR5, UR7 ;  /* 0x0000000700058c82 */ /* 0x000fe40008000000 */
[----:B------:R-:W-:-:S12]  /*2d00*/  UIMAD UR45, UR5, UR20, UR6 ;  /* 0x00000014052d72a4 */ /* 0x000fd8000f8e0206 */
.L_x_38:
[----:B------:R-:W2:Y:S02]  /*2d10*/  LDCU UR4, c[0x0][0xb30] ;  /* 0x00016600ff0477ac */ /* 0x000ea40008000800 */
[----:B--2---:R-:W-:-:S09]  /*2d20*/  UISETP.NE.AND UP0, UPT, UR4, 0x1, UPT ;  /* 0x000000010400788c */ /* 0x004fd2000bf05270 */
[----:B------:R-:W-:Y:S05]  /*2d30*/  BRA.U UP0, `(.L_x_39) ;  /* 0x0000000100447547 */ /* 0x000fea000b800000 */
[----:B------:R-:W2:Y:S01]  /*2d40*/  LDCU.128 UR8, c[0x0][0xb10] ;  /* 0x00016200ff0877ac */ /* 0x000ea20008000c00 */
[----:B------:R-:W3:Y:S01]  /*2d50*/  LDCU UR12, c[0x0][0xb0c] ;  /* 0x00016180ff0c77ac */ /* 0x000ee20008000800 */
[----:B------:R-:W4:Y:S01]  /*2d60*/  LDCU UR13, c[0x0][0xb20] ;  /* 0x00016400ff0d77ac */ /* 0x000f220008000800 */
[----:B--2---:R-:W-:Y:S02]  /*2d70*/  UIMAD.WIDE.U32 UR6, UR45, UR8, URZ ;  /* 0x000000082d0672a5 */ /* 0x004fe4000f8e00ff */
[----:B------:R-:W-:Y:S02]  /*2d80*/  UIMAD.WIDE.U32 UR4, UR44, UR11, URZ ;  /* 0x0000000b2c0472a5 */ /* 0x000fe4000f8e00ff */
[----:B---3--:R-:W-:Y:S02]  /*2d90*/  UISETP.NE.AND UP2, UPT, UR12, 0x1, UPT ;  /* 0x000000010c00788c */ /* 0x008fe4000bf45270 */
[----:B------:R-:W-:Y:S01]  /*2da0*/  UISETP.NE.AND UP0, UPT, UR10, 0x1, UPT ;  /* 0x000000010a00788c */ /* 0x000fe2000bf05270 */
[----:B------:R-:W-:-:S02]  /*2db0*/  UMOV UR6, UR7 ;  /* 0x0000000700067c82 */ /* 0x000fc40008000000 */
[----:B------:R-:W-:Y:S01]  /*2dc0*/  UMOV UR4, UR5 ;  /* 0x0000000500047c82 */ /* 0x000fe20008000000 */
[----:B------:R-:W-:Y:S02]  /*2dd0*/  USHF.R.U32.HI UR6, URZ, UR9, UR6 ;  /* 0x00000009ff067299 */ /* 0x000fe40008011606 */
[----:B----4-:R-:W-:Y:S02]  /*2de0*/  USHF.R.U32.HI UR4, URZ, UR13, UR4 ;  /* 0x0000000dff047299 */ /* 0x010fe40008011604 */
[----:B------:R-:W-:Y:S02]  /*2df0*/  USEL UR5, UR45, UR6, !UP2 ;  /* 0x000000062d057287 */ /* 0x000fe4000d000000 */
[----:B------:R-:W-:-:S04]  /*2e00*/  USEL UR4, UR44, UR4, !UP0 ;  /* 0x000000042c047287 */ /* 0x000fc8000c000000 */
[----:B------:R-:W-:Y:S02]  /*2e10*/  UIADD3 UR6, UPT, UPT, UR5, -UR4, URZ ;  /* 0x8000000405067290 */ /* 0x000fe4000fffe0ff */
[----:B------:R-:W-:Y:S02]  /*2e20*/  UIADD3 UR4, UPT, UPT, -UR5, UR4, URZ ;  /* 0x0000000405047290 */ /* 0x000fe4000fffe1ff */
[----:B------:R-:W-:Y:S02]  /*2e30*/  UIMAD UR44, UR6, UR10, UR44 ;  /* 0x0000000a062c72a4 */ /* 0x000fe4000f8e022c */
[----:B------:R-:W-:-:S12]  /*2e40*/  UIMAD UR45, UR4, UR12, UR45 ;  /* 0x0000000c042d72a4 */ /* 0x000fd8000f8e022d */
.L_x_39:
[----:B------:R-:W-:Y:S01]  /*2e50*/  PLOP3.LUT P1, PT, PT, PT, PT, 0x80, 0x8 ;  /* 0x000000000008781c */ /* 0x000fe20003f2f070 */
[----:B------:R-:W-:Y:S01]  /*2e60*/  UIADD3 UR47, UPT, UPT, UR45, UR62, URZ ;  /* 0x0000003e2d2f7290 */ /* 0x000fe2000fffe0ff */
[----:B------:R-:W-:Y:S01]  /*2e70*/  LOP3.LUT R2, R2, 0x1, RZ, 0x3c, !PT ;  /* 0x0000000102027812 */ /* 0x000fe200078e3cff */
[----:B------:R-:W-:Y:S01]  /*2e80*/  UIADD3 UR26, UPT, UPT, UR44, UR63, URZ ;  /* 0x0000003f2c1a7290 */ /* 0x000fe2000fffe0ff */
[----:B------:R-:W-:Y:S11]  /*2e90*/  BRA.U UP1, `(.L_x_40) ;  /* 0xffffffe901ac7547 */ /* 0x000ff6000b83ffff */
[----:B------:R-:W-:Y:S01]  /*2ea0*/  UIADD3 UR24, UPT, UPT, UR24, 0xa0, URZ ;  /* 0x000000a018187890 */ /* 0x000fe2000fffe0ff */
[----:B------:R-:W-:-:S03]  /*2eb0*/  MOV R2, UR23 ;  /* 0x0000001700027c02 */ /* 0x000fc60008000f00 */
[----:B------:R-:W-:Y:S01]  /*2ec0*/  ULEA UR4, UR25, UR24, 0x3 ;  /* 0x0000001819047291 */ /* 0x000fe2000f8e18ff */
[----:B------:R-:W-:-:S08]  /*2ed0*/  SHF.L.U32 R2, R2, 0x1f, RZ ;  /* 0x0000001f02027819 */ /* 0x000fd000000006ff */
[----:B------:R-:W2:Y:S02]  /*2ee0*/  SYNCS.PHASECHK.TRANS64.TRYWAIT P0, [UR4], R2 ;  /* 0x00000002ff0075a7 */ /* 0x000ea40008001104 */
[----:B--2---:R-:W-:Y:S05]  /*2ef0*/  @!P0 BRA `(.L_x_41) ;  /* 0x0000005c00388947 */ /* 0x004fea0003800000 */
.L_x_130:
[----:B------:R-:W-:-:S04]  /*2f00*/  UIADD3 UR4, UPT, UPT, UR25, 0x1, URZ ;  /* 0x0000000119047890 */ /* 0x000fc8000fffe0ff */
[----:B------:R-:W-:-:S04]  /*2f10*/  UISETP.NE.AND UP0, UPT, UR4, 0x14, UPT ;  /* 0x000000140400788c */ /* 0x000fc8000bf05270 */
[----:B------:R-:W-:Y:S02]  /*2f20*/  USEL UR5, URZ, 0x1, UP0 ;  /* 0x00000001ff057887 */ /* 0x000fe40008000000 */
[----:B------:R-:W-:Y:S02]  /*2f30*/  USEL UR4, UR4, URZ, UP0 ;  /* 0x000000ff04047287 */ /* 0x000fe40008000000 */
[----:B------:R-:W-:Y:S02]  /*2f40*/  ULOP3.LUT UR6, UR23, UR5, URZ, 0x3c, !UPT ;  /* 0x0000000517067292 */ /* 0x000fe4000f8e3cff */
[----:B------:R-:W-:-:S04]  /*2f50*/  ULEA UR5, UR4, UR24, 0x3 ;  /* 0x0000001804057291 */ /* 0x000fc8000f8e18ff */
[----:B--2---:R-:W-:-:S04]  /*2f60*/  MOV R2, UR6 ;  /* 0x0000000600027c02 */ /* 0x004fc80008000f00 */
[----:B------:R-:W-:-:S04]  /*2f70*/  SHF.L.U32 R2, R2, 0x1f, RZ ;  /* 0x0000001f02027819 */ /* 0x000fc800000006ff */
[----:B------:R-:W2:Y:S02]  /*2f80*/  SYNCS.PHASECHK.TRANS64.TRYWAIT P0, [UR5], R2 ;  /* 0x00000002ff0075a7 */ /* 0x000ea40008001105 */
[----:B--2---:R-:W-:Y:S05]  /*2f90*/  @!P0 BRA `(.L_x_42) ;  /* 0x0000005c00288947 */ /* 0x004fea0003800000 */
.L_x_132:
        /* <DEDUP_REMOVED lines=10> */
.L_x_134:
        /* <DEDUP_REMOVED lines=10> */
.L_x_136:
        /* <DEDUP_REMOVED lines=10> */
.L_x_138:
        /* <DEDUP_REMOVED lines=10> */
.L_x_140:
        /* <DEDUP_REMOVED lines=10> */
.L_x_142:
        /* <DEDUP_REMOVED lines=10> */
.L_x_144:
        /* <DEDUP_REMOVED lines=10> */
.L_x_146:
        /* <DEDUP_REMOVED lines=10> */
.L_x_148:
        /* <DEDUP_REMOVED lines=10> */
.L_x_150:
        /* <DEDUP_REMOVED lines=10> */
.L_x_152:
        /* <DEDUP_REMOVED lines=10> */
.L_x_154:
        /* <DEDUP_REMOVED lines=10> */
.L_x_156:
        /* <DEDUP_REMOVED lines=10> */
.L_x_158:
        /* <DEDUP_REMOVED lines=10> */
.L_x_160:
        /* <DEDUP_REMOVED lines=10> */
.L_x_162:
        /* <DEDUP_REMOVED lines=10> */
.L_x_164:
        /* <DEDUP_REMOVED lines=10> */
.L_x_166:
[----:B------:R-:W-:-:S04]  /*3a40*/  UIADD3 UR4, UPT, UPT, UR4, 0x1, URZ ;  /* 0x0000000104047890 */ /* 0x000fc8000fffe0ff */
[----:B------:R-:W-:-:S04]  /*3a50*/  UISETP.NE.AND UP0, UPT, UR4, 0x14, UPT ;  /* 0x000000140400788c */ /* 0x000fc8000bf05270 */
[----:B------:R-:W-:Y:S02]  /*3a60*/  USEL UR5, URZ, 0x1, UP0 ;  /* 0x00000001ff057887 */ /* 0x000fe40008000000 */
[----:B------:R-:W-:Y:S02]  /*3a70*/  USEL UR4, UR4, URZ, UP0 ;  /* 0x000000ff04047287 */ /* 0x000fe40008000000 */
[----:B------:R-:W-:Y:S02]  /*3a80*/  ULOP3.LUT UR5, UR6, UR5, URZ, 0x3c, !UPT ;  /* 0x0000000506057292 */ /* 0x000fe4000f8e3cff */
[----:B------:R-:W-:-:S04]  /*3a90*/  ULEA UR4, UR4, UR24, 0x3 ;  /* 0x0000001804047291 */ /* 0x000fc8000f8e18ff */
[----:B--2---:R-:W-:Y:S02]  /*3aa0*/  IMAD.U32 R2, RZ, RZ, UR5 ;  /* 0x00000005ff027e24 */ /* 0x004fe4000f8e00ff */
[----:B------:R-:W-:-:S03]  /*3ab0*/  MOV R0, UR4 ;  /* 0x0000000400007c02 */ /* 0x000fc60008000f00 */
[----:B------:R-:W-:-:S07]  /*3ac0*/  SHF.L.U32 R2, R2, 0x1f, RZ ;  /* 0x0000001f02027819 */ /* 0x000fce00000006ff */
.L_x_60:
[----:B--2---:R2:W3:Y:S02]  /*3ad0*/  SYNCS.PHASECHK.TRANS64.TRYWAIT P0, [R0+URZ], R2 ;  /* 0x00000002000075a7 */ /* 0x0044e400080011ff */
[----:B---3--:R-:W-:Y:S05]  /*3ae0*/  @!P0 NANOSLEEP.SYNCS 0x989680 ;  /* 0x009896800000895d */ /* 0x008fea0003900000 */
[----:B------:R-:W3:Y:S02]  /*3af0*/  @!P0 SYNCS.PHASECHK.TRANS64 P0, [R0+URZ], R2 ;  /* 0x00000002000085a7 */ /* 0x000ee400080010ff */
[----:B-1-3--:R-:W-:Y:S05]  /*3b00*/  @P0 EXIT ;  /* 0x000000000000094d */ /* 0x00afea0003800000 */
[----:B------:R-:W-:Y:S05]  /*3b10*/  BRA `(.L_x_60) ;  /* 0xfffffffc00ec7947 */ /* 0x000fea000383ffff */
.L_x_22:
[----:B------:R-:W2:Y:S02]  /*3b20*/  S2UR UR4, SR_CgaCtaId ;  /* 0x00000000000479c3 */ /* 0x000ea40000008800 */
[----:B--2---:R-:W-:-:S04]  /*3b30*/  UISETP.NE.AND UP0, UPT, UR4, URZ, UPT ;  /* 0x000000ff0400728c */ /* 0x004fc8000bf05270 */
[----:B------:R-:W-:-:S09]  /*3b40*/  UISETP.NE.OR UP0, UPT, UR18, 0x1, UP0 ;  /* 0x000000011200788c */ /* 0x000fd20008705670 */
[----:B------:R-:W-:Y:S05]  /*3b50*/  BRA.U UP0, `(.L_x_61) ;  /* 0x0000000100b47547 */ /* 0x000fea000b800000 */
[----:B------:R-:W2:Y:S01]  /*3b60*/  S2UR UR5, SR_CgaCtaId ;  /* 0x00000000000579c3 */ /* 0x000ea20000008800 */
[----:B------:R-:W-:Y:S01]  /*3b70*/  UMOV UR4, 0x400 ;  /* 0x0000040000047882 */ /* 0x000fe20000000000 */
[----:B------:R-:W-:Y:S01]  /*3b80*/  HFMA2 R2, -RZ, RZ, 0, 5.9604644775390625e-08 ;  /* 0x00000001ff027431 */ /* 0x000fe200000001ff */
[----:B------:R-:W-:Y:S01]  /*3b90*/  ISETP.GE.U32.AND P0, PT, R3, 0x2, PT ;  /* 0x000000020300780c */ /* 0x000fe20003f06070 */
[----:B------:R-:W-:Y:S01]  /*3ba0*/  IMAD.MOV.U32 R8, RZ, RZ, RZ ;  /* 0x000000ffff087224 */ /* 0x000fe200078e00ff */
[----:B--2---:R-:W-:-:S04]  /*3bb0*/  ULEA UR4, UR5, UR4, 0x18 ;  /* 0x0000000405047291 */ /* 0x004fc8000f8ec0ff */
[----:B------:R-:W-:Y:S02]  /*3bc0*/  UIADD3 UR5, UPT, UPT, UR4, 0x168, URZ ;  /* 0x0000016804057890 */ /* 0x000fe4000fffe0ff */
[----:B------:R-:W-:Y:S02]  /*3bd0*/  UIADD3 UR8, UPT, UPT, UR4, 0x160, URZ ;  /* 0x0000016004087890 */ /* 0x000fe4000fffe0ff */
[----:B------:R-:W-:-:S12]  /*3be0*/  UPRMT UR5, URZ, 0x654, UR5 ;  /* 0x00000654ff057896 */ /* 0x000fd80008000005 */
.L_x_64:
[----:B------:R-:W-:Y:S01]  /*3bf0*/  SHF.L.U32 R6, R2, 0x1f, RZ ;  /* 0x0000001f02067819 */ /* 0x000fe200000006ff */
[----:B------:R-:W-:Y:S02]  /*3c00*/  IMAD.U32 R4, RZ, RZ, UR8 ;  /* 0x00000008ff047e24 */ /* 0x000fe4000f8e00ff */
[----:B------:R-:W-:Y:S01]  /*3c10*/  @!P0 IMAD.MOV.U32 R5, RZ, RZ, 0x10 ;  /* 0x00000010ff058424 */ /* 0x000fe200078e00ff */
[----:B------:R-:W2:Y:S02]  /*3c20*/  SYNCS.PHASECHK.TRANS64.TRYWAIT P1, [UR4+0x168], R6 ;  /* 0x00016806ff0075a7 */ /* 0x000ea40008021104 */
[----:B------:R-:W-:-:S04]  /*3c30*/  PRMT R4, R3, 0x654, R4 ;  /* 0x0000065403047816 */ /* 0x000fc80000000004 */
[----:B------:R-:W-:Y:S01]  /*3c40*/  SEL R0, R4, R0, !P0 ;  /* 0x0000000004007207 */ /* 0x000fe20004000000 */
[----:B--2---:R-:W-:Y:S06]  /*3c50*/  @!P1 BRA `(.L_x_62) ;  /* 0x0000005400a89947 */ /* 0x004fec0003800000 */
.L_x_168:
[----:B------:R-:W-:Y:S01]  /*3c60*/  UIADD3 UR6, UPT, UPT, UR4, 0x1a0, URZ ;  /* 0x000001a004067890 */ /* 0x000fe2000fffe0ff */
[----:B------:R3:W-:Y:S01]  /*3c70*/  @!P0 SYNCS.ARRIVE.TRANS64.RED RZ, [R0+URZ], R5 ;  /* 0x0000000500ff89a7 */ /* 0x0007e200080004ff */
[----:B------:R-:W-:Y:S01]  /*3c80*/  UIADD3 UR7, UPT, UPT, UR4, 0x160, URZ ;  /* 0x0000016004077890 */ /* 0x000fe2000fffe0ff */
[----:B------:R-:W-:-:S08]  /*3c90*/  LOP3.LUT R2, R2, 0x1, RZ, 0x3c, !PT ;  /* 0x0000000102027812 */ /* 0x000fd000078e3cff */
[----:B------:R-:W-:Y:S06]  /*3ca0*/  UGETNEXTWORKID.BROADCAST [UR6], [UR7] ;  /* 0x00000000060073ca */ /* 0x000fec0008000100 */
[----:B---3--:R-:W-:-:S04]  /*3cb0*/  SHF.L.U32 R5, R8, 0x1f, RZ ;  /* 0x0000001f08057819 */ /* 0x008fc800000006ff */
[----:B------:R-:W3:Y:S02]  /*3cc0*/  SYNCS.PHASECHK.TRANS64.TRYWAIT P1, [UR4+0x160], R5 ;  /* 0x00016005ff0075a7 */ /* 0x000ee40008021104 */
[----:B---3--:R-:W-:Y:S05]  /*3cd0*/  @!P1 BRA `(.L_x_63) ;  /* 0x0000005400a09947 */ /* 0x008fea0003800000 */
.L_x_170:
[----:B--2---:R-:W2:Y:S01]  /*3ce0*/  LDS.128 R4, [UR4+0x1a0] ;  /* 0x0001a004ff047984 */ /* 0x004ea20008000c00 */
[----:B------:R-:W-:Y:S01]  /*3cf0*/  LOP3.LUT R8, R8, 0x1, RZ, 0x3c, !PT ;  /* 0x0000000108087812 */ /* 0x000fe200078e3cff */
[----:B------:R-:W-:Y:S01]  /*3d00*/  @!PT LDS RZ, [RZ] ;  /* 0x00000000fffff984 */ /* 0x000fe20000000800 */
[----:B------:R-:W-:Y:S01]  /*3d10*/  @!PT LDS RZ, [RZ] ;  /* 0x00000000fffff984 */ /* 0x000fe20000000800 */
[----:B------:R-:W-:Y:S01]  /*3d20*/  @!PT LDS RZ, [RZ] ;  /* 0x00000000fffff984 */ /* 0x000fe20000000800 */
[----:B------:R-:W-:Y:S01]  /*3d30*/  @!PT LDS RZ, [RZ] ;  /* 0x00000000fffff984 */ /* 0x000fe20000000800 */
[----:B------:R3:W-:Y:S06]  /*3d40*/  MEMBAR.ALL.CTA ;  /* 0x0000000000007992 */ /* 0x0007ec0000008000 */
[----:B---3--:R-:W3:Y:S02]  /*3d50*/  FENCE.VIEW.ASYNC.S ;  /* 0x00000000000073c6 */ /* 0x008ee40000000000 */
[----:B---3--:R-:W-:Y:S01]  /*3d60*/  SYNCS.ARRIVE.TRANS64.RED.A1T0 RZ, [UR5], RZ ;  /* 0x000000ffffff79a7 */ /* 0x008fe20008100405 */
[----:B--2---:R-:W-:-:S13]  /*3d70*/  LOP3.LUT P1, RZ, R6, 0x1, RZ, 0xc0, !PT ;  /* 0x0000000106ff7812 */ /* 0x004fda000782c0ff */
[----:B------:R-:W-:Y:S05]  /*3d80*/  @P1 BRA `(.L_x_64) ;  /* 0xfffffffc00981947 */ /* 0x000fea000383ffff */
[----:B------:R-:W-:-:S04]  /*3d90*/  SHF.L.U32 R0, R2, 0x1f, RZ ;  /* 0x0000001f02007819 */ /* 0x000fc800000006ff */
[----:B------:R-:W2:Y:S02]  /*3da0*/  SYNCS.PHASECHK.TRANS64 P0, [UR4+0x168], R0 ;  /* 0x00016800ff0075a7 */ /* 0x000ea40008001004 */
[----:B-12---:R-:W-:Y:S05]  /*3db0*/  @P0 EXIT ;  /* 0x000000000000094d */ /* 0x006fea0003800000 */
[----:B------:R-:W-:-:S07]  /*3dc0*/  MOV R0, UR4 ;  /* 0x0000000400007c02 */ /* 0x000fce0008000f00 */
.L_x_65:
[----:B-1----:R-:W-:-:S04]  /*3dd0*/  SHF.L.U32 R3, R2, 0x1f, RZ ;  /* 0x0000001f02037819 */ /* 0x002fc800000006ff */
[----:B------:R1:W2:Y:S03]  /*3de0*/  SYNCS.PHASECHK.TRANS64.TRYWAIT P0, [R0+URZ+0x168], R3 ;  /* 0x00016803000075a7 */ /* 0x0002a600080011ff */
[----:B--2---:R-:W-:Y:S05]  /*3df0*/  @!P0 NANOSLEEP.SYNCS 0x989680 ;  /* 0x009896800000895d */ /* 0x004fea0003900000 */
[----:B------:R-:W2:Y:S02]  /*3e00*/  @!P0 SYNCS.PHASECHK.TRANS64 P0, [R0+URZ+0x168], R3 ;  /* 0x00016803000085a7 */ /* 0x000ea400080010ff */
[----:B--2---:R-:W-:Y:S05]  /*3e10*/  @P0 EXIT ;  /* 0x000000000000094d */ /* 0x004fea0003800000 */
[----:B------:R-:W-:Y:S05]  /*3e20*/  BRA `(.L_x_65) ;  /* 0xfffffffc00e87947 */ /* 0x000fea000383ffff */
.L_x_61:
[----:B------:R-:W-:Y:S05]  /*3e30*/  BRA.U UP4, `(.L_x_66) ;  /* 0x00000011045c7547 */ /* 0x000fea000b800000 */
[----:B------:R-:W2:Y:S01]  /*3e40*/  S2UR UR4, SR_CgaCtaId ;  /* 0x00000000000479c3 */ /* 0x000ea20000008800 */
[----:B------:R-:W-:Y:S01]  /*3e50*/  UMOV UR5, 0x40 ;  /* 0x0000004000057882 */ /* 0x000fe20000000000 */
[----:B------:R-:W-:Y:S01]  /*3e60*/  NOP ;  /* 0x0000000000007918 */ /* 0x000fe20000000000 */
[----:B------:R-:W-:Y:S01]  /*3e70*/  UMOV UR6, 0x400 ;  /* 0x0000040000067882 */ /* 0x000fe20000000000 */
[----:B--2---:R-:W-:Y:S02]  /*3e80*/  ULEA UR5, UR4, UR5, 0x18 ;  /* 0x0000000504057291 */ /* 0x004fe4000f8ec0ff */
[----:B------:R-:W-:-:S07]  /*3e90*/  ULEA UR6, UR4, UR6, 0x18 ;  /* 0x0000000604067291 */ /* 0x000fce000f8ec0ff */
[----:B------:R-:W2:Y:S02]  /*3ea0*/  LDS.U8 R3, [UR5+0x1c] ;  /* 0x00001c05ff037984 */ /* 0x000ea40008000000 */
[----:B--2---:R-:W-:-:S13]  /*3eb0*/  ISETP.NE.AND P0, PT, R3, RZ, PT ;  /* 0x000000ff0300720c */ /* 0x004fda0003f05270 */
[----:B------:R-:W-:Y:S05]  /*3ec0*/  @P0 BRA `(.L_x_67) ;  /* 0x0000000400080947 */ /* 0x000fea0003800000 */
[----:B------:R-:W-:Y:S02]  /*3ed0*/  UISETP.NE.U32.AND UP1, UPT, UR33, 0x1, UPT ;  /* 0x000000012100788c */ /* 0x000fe4000bf25070 */
[----:B------:R-:W-:-:S07]  /*3ee0*/  UIADD3 UR7, UPT, UPT, UR5, 0x8, URZ ;  /* 0x0000000805077890 */ /* 0x000fce000fffe0ff */
[----:B------:R-:W-:Y:S05]  /*3ef0*/  BRA.U !UP1, `(.L_x_68) ;  /* 0x00000001099c7547 */ /* 0x000fea000b800000 */
[----:B------:R-:W-:Y:S01]  /*3f00*/  ELECT P0, URZ, PT ;  /* 0x0000000000ff782f */ /* 0x000fe20003800000 */
[----:B------:R-:W-:-:S12]  /*3f10*/  BSSY B0, `(.L_x_68) ;  /* 0x0000025000007945 */ /* 0x000fd80003800000 */
[----:B------:R-:W-:Y:S05]  /*3f20*/  @!P0 BRA `(.L_x_69) ;  /* 0x00000000008c8947 */ /* 0x000fea0003800000 */
[----:B------:R-:W-:-:S05]  /*3f30*/  UMOV UR4, 0x10 ;  /* 0x0000001000047882 */ /* 0x000fca0000000000 */
[----:B------:R-:W-:Y:S04]  /*3f40*/  DEPBAR.LE SB2, 0x36 ;  /* 0x0000ad800000791a */ /* 0x000fe80000000000 */
[----:B------:R-:W2:Y:S02]  /*3f50*/  UTCATOMSWS.2CTA.FIND_AND_SET.ALIGN UP0, UR4, UR4 ;  /* 0x00000004000475e3 */ /* 0x000ea40008200800 */
[----:B--2---:R-:W-:Y:S01]  /*3f60*/  MOV R10, UR4 ;  /* 0x00000004000a7c02 */ /* 0x004fe20008000f00 */
[----:B------:R-:W-:Y:S06]  /*3f70*/  BRA.U UP0, `(.L_x_70) ;  /* 0x0000000100187547 */ /* 0x000fec000b800000 */
.L_x_71:
[----:B------:R-:W-:Y:S05]  /*3f80*/  NANOSLEEP 0x64 ;  /* 0x000000640000795d */ /* 0x000fea0003800000 */
[----:B------:R-:W-:-:S05]  /*3f90*/  UMOV UR4, 0x10 ;  /* 0x0000001000047882 */ /* 0x000fca0000000000 */
[----:B------:R-:W-:Y:S04]  /*3fa0*/  DEPBAR.LE SB2, 0x36 ;  /* 0x0000ad800000791a */ /* 0x000fe80000000000 */
[----:B------:R-:W2:Y:S02]  /*3fb0*/  UTCATOMSWS.2CTA.FIND_AND_SET.ALIGN UP0, UR4, UR4 ;  /* 0x00000004000475e3 */ /* 0x000ea40008200800 */
[----:B--2---:R-:W-:Y:S01]  /*3fc0*/  MOV R10, UR4 ;  /* 0x00000004000a7c02 */ /* 0x004fe20008000f00 */
[----:B------:R-:W-:Y:S05]  /*3fd0*/  BRA.U !UP0, `(.L_x_71) ;  /* 0xfffffffd08e87547 */ /* 0x000fea000b83ffff */
.L_x_70:
[----:B------:R-:W2:Y:S01]  /*3fe0*/  LDS R6, [UR5+0x10] ;  /* 0x00001005ff067984 */ /* 0x000ea20008000800 */
[----:B------:R-:W-:Y:S01]  /*3ff0*/  IMAD.U32 R3, RZ, RZ, UR6 ;  /* 0x00000006ff037e24 */ /* 0x000fe2000f8e00ff */
[----:B------:R-:W-:-:S03]  /*4000*/  MOV R4, UR32 ;  /* 0x0000002000047c02 */ /* 0x000fc60008000f00 */
[----:B------:R-:W-:Y:S01]  /*4010*/  VIADD R3, R3, 0x1b0 ;  /* 0x000001b003037836 */ /* 0x000fe20000000000 */
[----:B--2---:R-:W-:-:S04]  /*4020*/  SHF.L.U32 R6, R6, 0x1f, RZ ;  /* 0x0000001f06067819 */ /* 0x004fc800000006ff */
[----:B------:R-:W2:Y:S02]  /*4030*/  SYNCS.PHASECHK.TRANS64.TRYWAIT P0, [UR5+0x8], R6 ;  /* 0x00000806ff0075a7 */ /* 0x000ea40008001105 */
[----:B--2---:R-:W-:Y:S05]  /*4040*/  @P0 BRA `(.L_x_72) ;  /* 0x0000000000080947 */ /* 0x004fea0003800000 */
[----:B------:R-:W2:Y:S02]  /*4050*/  SYNCS.PHASECHK.TRANS64.TRYWAIT P0, [UR5+0x8], R6 ;  /* 0x00000806ff0075a7 */ /* 0x000ea40008001105 */
[----:B--2---:R-:W-:Y:S05]  /*4060*/  @!P0 BRA `(.L_x_73) ;  /* 0x0000005000d48947 */ /* 0x004fea0003800000 */
.L_x_72:
[----:B------:R-:W-:Y:S01]  /*4070*/  PRMT R4, R4, 0x654, R3 ;  /* 0x0000065404047816 */ /* 0x000fe20000000003 */
[----:B------:R-:W-:Y:S01]  /*4080*/  HFMA2 R3, -RZ, RZ, 0, 5.9604644775390625e-08 ;  /* 0x00000001ff037431 */ /* 0x000fe200000001ff */
[----:B------:R-:W-:Y:S01]  /*4090*/  UPRMT UR4, UR32, 0x654, UR7 ;  /* 0x0000065420047896 */ /* 0x000fe20008000007 */
[----:B------:R-:W-:Y:S02]  /*40a0*/  IMAD.MOV.U32 R8, RZ, RZ, 0xffff ;  /* 0x0000ffffff087424 */ /* 0x000fe400078e00ff */
[----:B--2---:R-:W-:Y:S02]  /*40b0*/  IMAD.MOV.U32 R6, RZ, RZ, 0x4 ;  /* 0x00000004ff067424 */ /* 0x004fe400078e00ff */
[----:B------:R-:W-:Y:S01]  /*40c0*/  IMAD.SHL.U32 R9, R10, 0x20, RZ ;  /* 0x000000200a097824 */ /* 0x000fe200078e00ff */
[----:B------:R-:W-:Y:S02]  /*40d0*/  MOV R5, UR4 ;  /* 0x0000000400057c02 */ /* 0x000fe40008000f00 */
[-C--:B------:R-:W-:Y:S01]  /*40e0*/  SHF.L.U32 R8, R8, R10.reuse, RZ ;  /* 0x0000000a08087219 */ /* 0x080fe200000006ff */
[----:B------:R2:W-:Y:S01]  /*40f0*/  SYNCS.ARRIVE.TRANS64.RED RZ, [UR4], R6 ;  /* 0x00000006ffff79a7 */ /* 0x0005e20008000404 */
[----:B------:R-:W-:Y:S01]  /*4100*/  SHF.L.U32 R7, R3, R10, RZ ;  /* 0x0000000a03077219 */ /* 0x000fe200000006ff */
[----:B------:R2:W-:Y:S04]  /*4110*/  STS [UR6+0x1b0], R9 ;  /* 0x0001b009ff007988 */ /* 0x0005e80008000806 */
[----:B------:R2:W-:Y:S04]  /*4120*/  STAS [R4.64], R10 ;  /* 0x0000000a04007dbd */ /* 0x0005e8000c0008ff */
[----:B------:R2:W-:Y:S04]  /*4130*/  ATOMS.OR RZ, [UR5+0x14], R8 ;  /* 0x00001408ffff798c */ /* 0x0005e8000b000005 */
[----:B------:R2:W-:Y:S04]  /*4140*/  ATOMS.OR RZ, [UR5+0x18], R7 ;  /* 0x00001807ffff798c */ /* 0x0005e8000b000005 */
[----:B------:R2:W-:Y:S02]  /*4150*/  ATOMS.XOR RZ, [UR5+0x10], R3 ;  /* 0x00001003ffff798c */ /* 0x0005e4000b800005 */
.L_x_69:
[----:B-1----:R-:W-:Y:S05]  /*4160*/  BSYNC B0 ;  /* 0x0000000000007941 */ /* 0x002fea0003800000 */
.L_x_68:
[----:B------:R-:W-:Y:S05]  /*4170*/  BRA.U UP1, `(.L_x_74) ;  /* 0x00000001016c7547 */ /* 0x000fea000b800000 */
[----:B------:R-:W-:-:S03]  /*4180*/  UMOV UR4, 0xffffffff ;  /* 0xffffffff00047882 */ /* 0x000fc60000000000 */
[----:B------:R-:W-:Y:S05]  /*4190*/  BRA.DIV UR4, `(.L_x_75) ;  /* 0x0000005204a07947 */ /* 0x000fea000b800000 */
[----:B------:R-:W-:-:S13]  /*41a0*/  ELECT P0, URZ, PT ;  /* 0x0000000000ff782f */ /* 0x000fda0003800000 */
.L_x_173:
[----:B------:R-:W-:Y:S05]  /*41b0*/  @!P0 BRA `(.L_x_74) ;  /* 0x00000000005c8947 */ /* 0x000fea0003800000 */
[----:B--2---:R-:W2:Y:S02]  /*41c0*/  LDS R4, [UR5+0x10] ;  /* 0x00001005ff047984 */ /* 0x004ea40008000800 */
[----:B--2---:R-:W-:-:S04]  /*41d0*/  SHF.L.U32 R4, R4, 0x1f, RZ ;  /* 0x0000001f04047819 */ /* 0x004fc800000006ff */
[----:B------:R-:W2:Y:S02]  /*41e0*/  SYNCS.PHASECHK.TRANS64.TRYWAIT P0, [UR5+0x8], R4 ;  /* 0x00000804ff0075a7 */ /* 0x000ea40008001105 */
[----:B--2---:R-:W-:Y:S05]  /*41f0*/  @P0 BRA `(.L_x_76) ;  /* 0x0000000000080947 */ /* 0x004fea0003800000 */
[----:B------:R-:W2:Y:S02]  /*4200*/  SYNCS.PHASECHK.TRANS64.TRYWAIT P0, [UR5+0x8], R4 ;  /* 0x00000804ff0075a7 */ /* 0x000ea40008001105 */
[----:B--2---:R-:W-:Y:S05]  /*4210*/  @!P0 BRA `(.L_x_77) ;  /* 0x0000005000a48947 */ /* 0x004fea0003800000 */
.L_x_76:
[----:B------:R-:W3:Y:S01]  /*4220*/  LDS R6, [UR6+0x1b0] ;  /* 0x0001b006ff067984 */ /* 0x000ee20008000800 */
[----:B--2---:R-:W-:Y:S02]  /*4230*/  HFMA2 R3, -RZ, RZ, 0, 5.9604644775390625e-08 ;  /* 0x00000001ff037431 */ /* 0x004fe400000001ff */
[----:B------:R-:W-:Y:S01]  /*4240*/  IMAD.MOV.U32 R4, RZ, RZ, 0xffff ;  /* 0x0000ffffff047424 */ /* 0x000fe200078e00ff */
[----:B------:R-:W-:Y:S01]  /*4250*/  UPRMT UR4, UR32, 0x654, UR7 ;  /* 0x0000065420047896 */ /* 0x000fe20008000007 */
[----:B---3--:R-:W-:-:S03]  /*4260*/  IMAD.SHL.U32 R5, R6, 0x20, RZ ;  /* 0x0000002006057824 */ /* 0x008fc600078e00ff */
[-C--:B------:R-:W-:Y:S02]  /*4270*/  SHF.L.U32 R4, R4, R6.reuse, RZ ;  /* 0x0000000604047219 */ /* 0x080fe400000006ff */
[----:B------:R-:W-:Y:S01]  /*4280*/  SHF.L.U32 R6, R3, R6, RZ ;  /* 0x0000000603067219 */ /* 0x000fe200000006ff */
[----:B------:R3:W-:Y:S04]  /*4290*/  STS [UR6+0x1b0], R5 ;  /* 0x0001b005ff007988 */ /* 0x0007e80008000806 */
[----:B------:R3:W-:Y:S04]  /*42a0*/  ATOMS.OR RZ, [UR5+0x14], R4 ;  /* 0x00001404ffff798c */ /* 0x0007e8000b000005 */
[----:B------:R3:W-:Y:S01]  /*42b0*/  ATOMS.OR RZ, [UR5+0x18], R6 ;  /* 0x00001806ffff798c */ /* 0x0007e2000b000005 */
[----:B------:R-:W-:Y:S03]  /*42c0*/  SYNCS.ARRIVE.TRANS64.RED.A1T0 RZ, [UR4], RZ ;  /* 0x000000ffffff79a7 */ /* 0x000fe60008100404 */
[----:B------:R3:W-:Y:S01]  /*42d0*/  ATOMS.XOR RZ, [UR5+0x10], R3 ;  /* 0x00001003ffff798c */ /* 0x0007e2000b800005 */
[----:B------:R-:W-:Y:S05]  /*42e0*/  BRA `(.L_x_74) ;  /* 0x0000000000107947 */ /* 0x000fea0003800000 */
.L_x_67:
[----:B------:R-:W-:Y:S02]  /*42f0*/  MOV R3, 0xffffffff ;  /* 0xffffffff00037802 */ /* 0x000fe40000000f00 */
[----:B------:R-:W-:-:S03]  /*4300*/  MOV R4, 0x4330 ;  /* 0x0000433000047802 */ /* 0x000fc60000000f00 */
[----:B------:R2:W-:Y:S04]  /*4310*/  STS [UR6+0x1b0], R3 ;  /* 0x0001b003ff007988 */ /* 0x0005e80008000806 */
[----:B-12--5:R-:W-:Y:S05]  /*4320*/  CALL.REL.NOINC `($__internal_1_$__cuda_sm10x_tcgen05_guardrail_trap_phase_invalid_during_alloc) ;  /* 0x0000005400887944 */ /* 0x026fea0003c00000 */
.L_x_74:
[----:B------:R-:W-:Y:S05]  /*4330*/  WARPSYNC.ALL ;  /* 0x0000000000007948 */ /* 0x000fea0003800000 */
[----:B------:R-:W4:Y:S01]  /*4340*/  S2UR UR18, SR_CgaCtaId ;  /* 0x00000000001279c3 */ /* 0x000f220000008800 */
[----:B------:R-:W-:Y:S01]  /*4350*/  UMOV UR4, 0x400 ;  /* 0x0000040000047882 */ /* 0x000fe20000000000 */
[----:B------:R-:W-:-:S06]  /*4360*/  NOP ;  /* 0x0000000000007918 */ /* 0x000fcc0000000000 */
[----:B------:R-:W-:Y:S06]  /*4370*/  BAR.ARV 0x6, 0xa0 ;  /* 0x0182800000007b1d */ /* 0x000fec0000002000 */
[----:B------:R-:W1:Y:S01]  /*4380*/  LDCU UR5, c[0x0][0x390] ;  /* 0x00007200ff0577ac */ /* 0x000e620008000800 */
[----:B------:R-:W-:Y:S01]  /*4390*/  LOP3.LUT R2, R2, 0xffff, RZ, 0xc0, !PT ;  /* 0x0000ffff02027812 */ /* 0x000fe200078ec0ff */
[----:B--2---:R-:W-:Y:S01]  /*43a0*/  IMAD.MOV.U32 R8, RZ, RZ, 0x1 ;  /* 0x00000001ff087424 */ /* 0x004fe200078e00ff */
[----:B------:R-:W-:Y:S01]  /*43b0*/  LOP3.LUT R0, R0, 0xffff, RZ, 0xc0, !PT ;  /* 0x0000ffff00007812 */ /* 0x000fe200078ec0ff */
[----:B------:R-:W-:Y:S01]  /*43c0*/  UMOV UR22, URZ ;  /* 0x000000ff00167c82 */ /* 0x000fe20008000000 */
[----:B------:R-:W-:Y:S01]  /*43d0*/  R2UR UR19, R2 ;  /* 0x00000000021372ca */ /* 0x000fe200000e0000 */
[----:B------:R-:W-:Y:S01]  /*43e0*/  IMAD.MOV.U32 R2, RZ, RZ, RZ ;  /* 0x000000ffff027224 */ /* 0x000fe200078e00ff */
[----:B------:R-:W-:Y:S01]  /*43f0*/  R2UR UR30, R0 ;  /* 0x00000000001e72ca */ /* 0x000fe200000e0000 */
[----:B------:R-:W-:Y:S01]  /*4400*/  IMAD.MOV.U32 R0, RZ, RZ, RZ ;  /* 0x000000ffff007224 */ /* 0x000fe200078e00ff */
[----:B------:R-:W-:-:S02]  /*4410*/  UISETP.NE.AND UP4, UPT, UR33, URZ, UPT ;  /* 0x000000ff2100728c */ /* 0x000fc4000bf85270 */
[----:B----4-:R-:W-:Y:S01]  /*4420*/  ULEA UR18, UR18, UR4, 0x18 ;  /* 0x0000000412127291 */ /* 0x010fe2000f8ec0ff */
[----:B------:R-:W-:Y:S01]  /*4430*/  UMOV UR15, URZ ;  /* 0x000000ff000f7c82 */ /* 0x000fe20008000000 */
[----:B------:R-:W-:Y:S02]  /*4440*/  UMOV UR26, 0x0 ;  /* 0x00000000001a7882 */ /* 0x000fe40000000000 */
[----:B------:R-:W-:Y:S02]  /*4450*/  UIADD3 UR6, UPT, UPT, UR18, 0x4400, URZ ;  /* 0x0000440012067890 */ /* 0x000fe4000fffe0ff */
[----:B------:R-:W-:Y:S02]  /*4460*/  UIADD3 UR7, UPT, UPT, UR18, 0x2c400, URZ ;  /* 0x0002c40012077890 */ /* 0x000fe4000fffe0ff */
[----:B-1----:R-:W-:Y:S01]  /*4470*/  UIADD3 UR5, UPT, UPT, UR5, 0x3f, URZ ;  /* 0x0000003f05057890 */ /* 0x002fe2000fffe0ff */
[----:B---3--:R-:W1:Y:S01]  /*4480*/  LDS R3, [UR18+0x1b0] ;  /* 0x0001b012ff037984 */ /* 0x008e620008000800 */
[----:B------:R-:W-:-:S02]  /*4490*/  UIADD3 UR29, UPT, UPT, UR18, 0x168, URZ ;  /* 0x00000168121d7890 */ /* 0x000fc4000fffe0ff */
[----:B------:R-:W-:Y:S02]  /*44a0*/  USHF.R.S32.HI UR4, URZ, 0x1f, UR5 ;  /* 0x0000001fff047899 */ /* 0x000fe40008011405 */
[----:B------:R-:W-:Y:S02]  /*44b0*/  USHF.R.U32.HI UR6, URZ, 0x4, UR6 ;  /* 0x00000004ff067899 */ /* 0x000fe40008011606 */
[----:B------:R-:W-:Y:S02]  /*44c0*/  ULEA.HI UR4, UR4, UR5, URZ, 0x6 ;  /* 0x0000000504047291 */ /* 0x000fe4000f8f30ff */
[----:B------:R-:W-:Y:S02]  /*44d0*/  USHF.R.U32.HI UR7, URZ, 0x4, UR7 ;  /* 0x00000004ff077899 */ /* 0x000fe40008011607 */
[----:B------:R-:W-:Y:S02]  /*44e0*/  USHF.R.S32.HI UR28, URZ, 0x6, UR4 ;  /* 0x00000006ff1c7899 */ /* 0x000fe40008011404 */
[----:B------:R-:W-:-:S02]  /*44f0*/  UPRMT UR29, URZ, 0x654, UR29 ;  /* 0x00000654ff1d7896 */ /* 0x000fc4000800001d */
[----:B------:R-:W-:Y:S02]  /*4500*/  UISETP.LT.AND UP0, UPT, UR28, 0x1, UPT ;  /* 0x000000011c00788c */ /* 0x000fe4000bf01270 */
[----:B------:R-:W-:Y:S02]  /*4510*/  ULOP3.LUT UR21, UR6, 0x3fff, URZ, 0xc0, !UPT ;  /* 0x00003fff06157892 */ /* 0x000fe4000f8ec0ff */
[----:B------:R-:W-:Y:S02]  /*4520*/  USEL UR31, UR28, 0x1, !UP0 ;  /* 0x000000011c1f7887 */ /* 0x000fe4000c000000 */
[----:B------:R-:W-:Y:S02]  /*4530*/  ULOP3.LUT UR20, UR7, 0x3fff, URZ, 0xc0, !UPT ;  /* 0x00003fff07147892 */ /* 0x000fe4000f8ec0ff */
[----:B------:R-:W-:Y:S01]  /*4540*/  UIADD3 UR31, UPT, UPT, -UR31, URZ, URZ ;  /* 0x000000ff1f1f7290 */ /* 0x000fe2000fffe1ff */
[----:B------:R-:W-:Y:S01]  /*4550*/  UMOV UR27, 0x10118010 ;  /* 0x10118010001b7882 */ /* 0x000fe20000000000 */
[----:B------:R-:W-:Y:S01]  /*4560*/  UMOV UR24, 0x0 ;  /* 0x0000000000187882 */ /* 0x000fe20000000000 */
[----:B------:R-:W-:Y:S01]  /*4570*/  UMOV UR25, 0x10118010 ;  /* 0x1011801000197882 */ /* 0x000fe20000000000 */
[C---:B-1----:R-:W-:Y:S01]  /*4580*/  VIADD R5, R3.reuse, 0x40 ;  /* 0x0000004003057836 */ /* 0x042fe20000000000 */
[----:B------:R-:W-:-:S04]  /*4590*/  LOP3.LUT R4, R3, 0xffff, RZ, 0xc0, !PT ;  /* 0x0000ffff03047812 */ /* 0x000fc800078ec0ff */
[----:B------:R-:W-:-:S05]  /*45a0*/  LOP3.LUT R5, R5, 0xffff, RZ, 0xc0, !PT ;  /* 0x0000ffff05057812 */ /* 0x000fca00078ec0ff */
[----:B------:R1:W-:Y:S02]  /*45b0*/  STL.64 [R1], R4 ;  /* 0x0000000401007387 */ /* 0x0003e40000100a00 */
.L_x_86:
[----:B-1----:R-:W-:-:S04]  /*45c0*/  SHF.L.U32 R5, R2, 0x1f, RZ ;  /* 0x0000001f02057819 */ /* 0x002fc800000006ff */
[----:B------:R-:W1:Y:S02]  /*45d0*/  SYNCS.PHASECHK.TRANS64.TRYWAIT P0, [UR18+0x160], R5 ;  /* 0x00016005ff0075a7 */ /* 0x000e640008001112 */
[----:B-1-34-:R-:W-:Y:S05]  /*45e0*/  @!P0 BRA `(.L_x_78) ;  /* 0x0000004c00c88947 */ /* 0x01afea0003800000 */
.L_x_175:
[----:B-1----:R-:W1:Y:S01]  /*45f0*/  LDS.128 R4, [UR18+0x1a0] ;  /* 0x0001a012ff047984 */ /* 0x002e620008000c00 */
[----:B------:R-:W-:Y:S01]  /*4600*/  ULEA UR23, UR22, UR18, 0x3 ;  /* 0x0000001216177291 */ /* 0x000fe2000f8e18ff */
[----:B------:R-:W-:Y:S01]  /*4610*/  @!PT LDS RZ, [RZ] ;  /* 0x00000000fffff984 */ /* 0x000fe20000000800 */
[----:B------:R-:W-:Y:S01]  /*4620*/  @!PT LDS RZ, [RZ] ;  /* 0x00000000fffff984 */ /* 0x000fe20000000800 */
[----:B------:R-:W-:Y:S01]  /*4630*/  @!PT LDS RZ, [RZ] ;  /* 0x00000000fffff984 */ /* 0x000fe20000000800 */
[----:B------:R-:W-:Y:S01]  /*4640*/  @!PT LDS RZ, [RZ] ;  /* 0x00000000fffff984 */ /* 0x000fe20000000800 */
[----:B------:R2:W-:Y:S06]  /*4650*/  MEMBAR.ALL.CTA ;  /* 0x0000000000007992 */ /* 0x0005ec0000008000 */
[----:B--2---:R-:W2:Y:S02]  /*4660*/  FENCE.VIEW.ASYNC.S ;  /* 0x00000000000073c6 */ /* 0x004ea40000000000 */
[----:B--2---:R-:W-:Y:S01]  /*4670*/  SYNCS.ARRIVE.TRANS64.RED.A1T0 RZ, [UR29], RZ ;  /* 0x000000ffffff79a7 */ /* 0x004fe2000810041d */
[----:B-1----:R-:W-:Y:S01]  /*4680*/  LOP3.LUT P2, RZ, R6, 0x1, RZ, 0xc0, !PT ;  /* 0x0000000106ff7812 */ /* 0x002fe2000784c0ff */
[----:B------:R-:W-:-:S12]  /*4690*/  BRA.U UP4, `(.L_x_79) ;  /* 0x00000001040c7547 */ /* 0x000fd8000b800000 */
[----:B------:R-:W-:-:S04]  /*46a0*/  SHF.L.U32 R5, R8, 0x1f, RZ ;  /* 0x0000001f08057819 */ /* 0x000fc800000006ff */
[----:B------:R-:W1:Y:S02]  /*46b0*/  SYNCS.PHASECHK.TRANS64.TRYWAIT P0, [UR23+0x180], R5 ;  /* 0x00018005ff0075a7 */ /* 0x000e640008001117 */
[----:B-1----:R-:W-:Y:S05]  /*46c0*/  @!P0 BRA `(.L_x_80) ;  /* 0x0000004c00a88947 */ /* 0x002fea0003800000 */
.L_x_79:
[----:B------:R-:W-:Y:S05]  /*46d0*/  BRA.U UP4, `(.L_x_81) ;  /* 0x0000000104dc7547 */ /* 0x000fea000b800000 */
[----:B------:R-:W2:Y:S02]  /*46e0*/  LDCU UR4, c[0x0][0x390] ;  /* 0x00007200ff0477ac */ /* 0x000ea40008000800 */
[----:B--2---:R-:W-:-:S09]  /*46f0*/  UISETP.GE.AND UP0, UPT, UR4, 0x1, UPT ;  /* 0x000000010400788c */ /* 0x004fd2000bf06270 */
[----:B------:R-:W-:Y:S05]  /*4700*/  BRA.U !UP0, `(.L_x_82) ;  /* 0x0000000108c47547 */ /* 0x000fea000b800000 */
[----:B------:R-:W-:Y:S01]  /*4710*/  ULEA UR4, UR22, UR43, 0x2 ;  /* 0x0000002b16047291 */ /* 0x000fe2000f8e10ff */
[----:B-1----:R-:W-:-:S08]  /*4720*/  SHF.L.U32 R4, R0, 0x1f, RZ ;  /* 0x0000001f00047819 */ /* 0x002fd000000006ff */
[----:B------:R-:W5:Y:S01]  /*4730*/  LDL R5, [UR4] ;  /* 0x00000004ff057983 */ /* 0x000f620008100800 */
[----:B------:R-:W-:Y:S02]  /*4740*/  ULEA UR4, UR15, UR18, 0x3 ;  /* 0x000000120f047291 */ /* 0x000fe4000f8e18ff */
[----:B------:R-:W-:Y:S01]  /*4750*/  UPLOP3.LUT UP2, UPT, UPT, UPT, UPT, 0x40, 0x4 ;  /* 0x000000000004789c */ /* 0x000fe20003f4e870 */
[----:B------:R-:W-:Y:S01]  /*4760*/  UMOV UR17, UR31 ;  /* 0x0000001f00117c82 */ /* 0x000fe20008000000 */
[----:B------:R-:W-:Y:S01]  /*4770*/  UMOV UR16, UR28 ;  /* 0x0000001c00107c82 */ /* 0x000fe20008000000 */
[----:B------:R-:W-:-:S04]  /*4780*/  UMOV UR5, UR15 ;  /* 0x0000000f00057c82 */ /* 0x000fc80008000000 */
[----:B------:R1:W2:Y:S04]  /*4790*/  SYNCS.PHASECHK.TRANS64.TRYWAIT P1, [UR4], R4 ;  /* 0x00000004ff0075a7 */ /* 0x0002a80008021104 */
.L_x_85:
[----:B------:R-:W-:Y:S02]  /*47a0*/  UIADD3 UR17, UPT, UPT, UR17, 0x1, URZ ;  /* 0x0000000111117890 */ /* 0x000fe4000fffe0ff */
[----:B---3--:R-:W-:Y:S02]  /*47b0*/  ULEA UR10, UR5, UR18, 0x3 ;  /* 0x00000012050a7291 */ /* 0x008fe4000f8e18ff */
[----:B------:R-:W-:Y:S01]  /*47c0*/  UISETP.NE.AND UP3, UPT, UR17, URZ, UPT ;  /* 0x000000ff1100728c */ /* 0x000fe2000bf65270 */
[----:B--2-4-:R-:W-:Y:S10]  /*47d0*/  @P1 BRA `(.L_x_83) ;  /* 0x00000000000c1947 */ /* 0x014ff40003800000 */
[----:B------:R-:W-:Y:S04]  /*47e0*/  SHF.L.U32 R6, R0, 0x1f, RZ ;  /* 0x0000001f00067819 */ /* 0x000fe800000006ff */
[----:B------:R-:W2:Y:S02]  /*47f0*/  SYNCS.PHASECHK.TRANS64.TRYWAIT P0, [UR10], R6 ;  /* 0x00000006ff0075a7 */ /* 0x000ea4000800110a */
[----:B--2---:R-:W-:Y:S05]  /*4800*/  @!P0 BRA `(.L_x_84) ;  /* 0x0000004c00708947 */ /* 0x004fea0003800000 */
.L_x_83:
[----:B------:R-:W-:Y:S01]  /*4810*/  UISETP.NE.AND UP0, UPT, UR16, 0x1, UPT ;  /* 0x000000011000788c */ /* 0x000fe2000bf05270 */
[----:B------:R-:W-:Y:S01]  /*4820*/  PLOP3.LUT P1, PT, PT, PT, PT, 0x80, 0x8 ;  /* 0x000000000008781c */ /* 0x000fe20003f2f070 */
[----:B------:R-:W-:Y:S02]  /*4830*/  UIADD3 UR4, UPT, UPT, UR5, 0x1, URZ ;  /* 0x0000000105047890 */ /* 0x000fe4000fffe0ff */
[----:B------:R-:W-:Y:S02]  /*4840*/  ULEA UR8, UR5, UR20, 0x7 ;  /* 0x0000001405087291 */ /* 0x000fe4000f8e38ff */
[----:B------:R-:W-:Y:S01]  /*4850*/  UISETP.NE.AND UP1, UPT, UR4, 0x14, UPT ;  /* 0x000000140400788c */ /* 0x000fe2000bf25270 */
[----:B------:R-:W-:Y:S01]  /*4860*/  PLOP3.LUT P0, PT, PT, PT, UP0, 0x80, 0x8 ;  /* 0x000000000008781c */ /* 0x000fe20003f0f008 */
[----:B------:R-:W-:Y:S02]  /*4870*/  UIADD3 UR12, UPT, UPT, UR8, 0x40, URZ ;  /* 0x00000040080c7890 */ /* 0x000fe4000fffe0ff */
[----:B------:R-:W-:Y:S02]  /*4880*/  USEL UR6, URZ, 0x1, UP1 ;  /* 0x00000001ff067887 */ /* 0x000fe40008800000 */
[----:B------:R-:W-:Y:S02]  /*4890*/  USEL UR15, UR4, URZ, UP1 ;  /* 0x000000ff040f7287 */ /* 0x000fe40008800000 */
[----:B------:R-:W-:Y:S02]  /*48a0*/  UIADD3 UR10, UPT, UPT, UR10, 0xa0, URZ ;  /* 0x000000a00a0a7890 */ /* 0x000fe4000fffe0ff */
[----:B------:R-:W-:Y:S01]  /*48b0*/  @UP0 ULEA UR4, UR15, UR18, 0x3 ;  /* 0x000000120f040291 */ /* 0x000fe2000f8e18ff */
[----:B------:R-:W-:Y:S01]  /*48c0*/  LOP3.LUT R0, R0, UR6, RZ, 0x3c, !PT ;  /* 0x0000000600007c12 */ /* 0x000fe2000f8e3cff */
[----:B------:R-:W-:Y:S01]  /*48d0*/  UIADD3 UR16, UPT, UPT, UR16, -0x1, URZ ;  /* 0xffffffff10107890 */ /* 0x000fe2000fffe0ff */
[----:B------:R-:W-:Y:S02]  /*48e0*/  UMOV UR9, 0xc0004010 ;  /* 0xc000401000097882 */ /* 0x000fe40000000000 */
[----:B-1----:R-:W-:Y:S01]  /*48f0*/  @P0 SHF.L.U32 R4, R0, 0x1f, RZ ;  /* 0x0000001f00040819 */ /* 0x002fe200000006ff */
[----:B------:R-:W-:Y:S01]  /*4900*/  UMOV UR13, 0xc0004010 ;  /* 0xc0004010000d7882 */ /* 0x000fe20000000000 */
[----:B------:R-:W-:Y:S02]  /*4910*/  UMOV UR7, 0x40004040 ;  /* 0x4000404000077882 */ /* 0x000fe40000000000 */
[----:B------:R3:W4:Y:S01]  /*4920*/  @P0 SYNCS.PHASECHK.TRANS64.TRYWAIT P1, [UR4], R4 ;  /* 0x00000004ff0005a7 */ /* 0x0007220008021104 */
[----:B------:R-:W-:Y:S11]  /*4930*/  ELECT P0, URZ, PT ;  /* 0x0000000000ff782f */ /* 0x000ff60003800000 */
[----:B------:R-:W-:Y:S02]  /*4940*/  @!UPT UIADD3 URZ, UPT, UPT, URZ, URZ, URZ ;  /* 0x000000fffffff290 */ /* 0x000fe4000fffe0ff */
[C---:B-----5:R-:W-:Y:S01]  /*4950*/  @P0 R2UR.BROADCAST UR14, R5.reuse ;  /* 0x00000000050e02ca */ /* 0x060fe200008e0000 */
[----:B------:R-:W-:Y:S01]  /*4960*/  ULEA UR4, UR5, UR21, 0x9 ;  /* 0x0000001505047291 */ /* 0x000fe2000f8e48ff */
[----:B------:R-:W-:Y:S11]  /*4970*/  ELECT P0, URZ, PT ;  /* 0x0000000000ff782f */ /* 0x000ff60003800000 */
[----:B------:R-:W-:Y:S02]  /*4980*/  @!UPT UIADD3 URZ, UPT, UPT, URZ, URZ, URZ ;  /* 0x000000fffffff290 */ /* 0x000fe4000fffe0ff */
[----:B------:R-:W-:Y:S01]  /*4990*/  @P0 R2UR.BROADCAST UR11, R5 ;  /* 0x00000000050b02ca */ /* 0x000fe200008e0000 */
[----:B------:R-:W-:Y:S01]  /*49a0*/  UIADD3 UR6, UPT, UPT, UR4, 0x100, URZ ;  /* 0x0000010004067890 */ /* 0x000fe2000fffe0ff */
[----:B------:R-:W-:Y:S02]  /*49b0*/  UMOV UR5, 0x40004040 ;  /* 0x4000404000057882 */ /* 0x000fe40000000000 */
[----:B------:R1:W-:Y:S01]  /*49c0*/  UTCQMMA.2CTA gdesc[UR4], gdesc[UR8], tmem[UR14], tmem[UR26], idesc[UR27], UP2 ;  /* 0x00ff1a08040075ea */ /* 0x0003e2000920030e */
[----:B------:R-:W-:Y:S08]  /*49d0*/  UPLOP3.LUT UP2, UPT, UPT, UPT, UPT, 0x80, 0x8 ;  /* 0x000000000008789c */ /* 0x000ff00003f4f070 */
[----:B------:R3:W-:Y:S01]  /*49e0*/  UTCQMMA.2CTA gdesc[UR6], gdesc[UR12], tmem[UR11], tmem[UR24], idesc[UR25], UPT ;  /* 0x00ff180c060075ea */ /* 0x0007e2000ba0030b */
[----:B------:R3:W-:Y:S01]  /*49f0*/  UTCBAR.2CTA.MULTICAST [UR10], URZ, UR19 ;  /* 0x000000ff0a0073e9 */ /* 0x0007e20008200813 */
[----:B-1----:R-:W-:Y:S01]  /*4a00*/  UMOV UR5, UR15 ;  /* 0x0000000f00057c82 */ /* 0x002fe20008000000 */
[----:B------:R-:W-:Y:S05]  /*4a10*/  BRA.U UP3, `(.L_x_85) ;  /* 0xfffffffd03607547 */ /* 0x000fea000b83ffff */
.L_x_82:
[----:B------:R-:W-:-:S09]  /*4a20*/  UIADD3 UR4, UPT, UPT, UR23, 0x170, URZ ;  /* 0x0000017017047890 */ /* 0x000fd2000fffe0ff */
[----:B------:R2:W-:Y:S01]  /*4a30*/  UTCBAR.2CTA.MULTICAST [UR4], URZ, UR30 ;  /* 0x000000ff040073e9 */ /* 0x0005e2000820081e */
[----:B------:R-:W-:Y:S02]  /*4a40*/  NOP ;  /* 0x0000000000007918 */ /* 0x000fe40000000000 */
.L_x_81:
[----:B--2---:R-:W-:Y:S01]  /*4a50*/  UIADD3 UR4, UPT, UPT, UR22, 0x1, URZ ;  /* 0x0000000116047890 */ /* 0x004fe2000fffe0ff */
[----:B------:R-:W-:-:S03]  /*4a60*/  LOP3.LUT R2, R2, 0x1, RZ, 0x3c, !PT ;  /* 0x0000000102027812 */ /* 0x000fc600078e3cff */
[----:B------:R-:W-:-:S04]  /*4a70*/  UISETP.NE.AND UP0, UPT, UR4, 0x2, UPT ;  /* 0x000000020400788c */ /* 0x000fc8000bf05270 */
[----:B------:R-:W-:Y:S02]  /*4a80*/  USEL UR5, URZ, 0x1, UP0 ;  /* 0x00000001ff057887 */ /* 0x000fe40008000000 */
[----:B------:R-:W-:-:S04]  /*4a90*/  USEL UR22, UR4, URZ, UP0 ;  /* 0x000000ff04167287 */ /* 0x000fc80008000000 */
[----:B------:R-:W-:Y:S01]  /*4aa0*/  LOP3.LUT R8, R8, UR5, RZ, 0x3c, !PT ;  /* 0x0000000508087c12 */ /* 0x000fe2000f8e3cff */
[----:B------:R-:W-:Y:S07]  /*4ab0*/  @P2 BRA `(.L_x_86) ;  /* 0xfffffff800c02947 */ /* 0x000fee000383ffff */
[----:B------:R-:W2:Y:S01]  /*4ac0*/  S2UR UR8, SR_CgaCtaId ;  /* 0x00000000000879c3 */ /* 0x000ea20000008800 */
[----:B------:R-:W-:Y:S01]  /*4ad0*/  ELECT P0, URZ, PT ;  /* 0x0000000000ff782f */ /* 0x000fe20003800000 */
[----:B------:R-:W-:Y:S01]  /*4ae0*/  HFMA2 R0, -RZ, RZ, 0, 5.9604644775390625e-08 ;  /* 0x00000001ff007431 */ /* 0x000fe200000001ff */
[----:B------:R-:W-:-:S05]  /*4af0*/  UMOV UR4, 0x40 ;  /* 0x0000004000047882 */ /* 0x000fca0000000000 */
[----:B------:R-:W-:Y:S01]  /*4b00*/  UVIRTCOUNT.DEALLOC.SMPOOL 0x80 ;  /* 0x000000800000784c */ /* 0x000fe20000000000 */
[----:B------:R-:W-:Y:S02]  /*4b10*/  UISETP.NE.AND UP0, UPT, UR33, URZ, UPT ;  /* 0x000000ff2100728c */ /* 0x000fe4000bf05270 */
[----:B--2---:R-:W-:-:S09]  /*4b20*/  ULEA UR8, UR8, UR4, 0x18 ;  /* 0x0000000408087291 */ /* 0x004fd2000f8ec0ff */
[----:B------:R2:W-:Y:S01]  /*4b30*/  @P0 STS.U8 [UR8+0x1c], R0 ;  /* 0x00001c00ff000988 */ /* 0x0005e20008000008 */
[----:B------:R-:W-:Y:S05]  /*4b40*/  BRA.U UP0, `(.L_x_87) ;  /* 0x0000000100587547 */ /* 0x000fea000b800000 */
[----:B------:R-:W-:Y:S01]  /*4b50*/  UIADD3 UR5, UPT, UPT, UR18, 0x180, URZ ;  /* 0x0000018012057890 */ /* 0x000fe2000fffe0ff */
[----:B------:R-:W-:-:S03]  /*4b60*/  SHF.L.U32 R2, R8, 0x1f, RZ ;  /* 0x0000001f08027819 */ /* 0x000fc600000006ff */
[----:B------:R-:W-:-:S09]  /*4b70*/  ULEA UR4, UR22, UR5, 0x3 ;  /* 0x0000000516047291 */ /* 0x000fd2000f8e18ff */
[----:B------:R-:W1:Y:S02]  /*4b80*/  SYNCS.PHASECHK.TRANS64.TRYWAIT P0, [UR4], R2 ;  /* 0x00000002ff0075a7 */ /* 0x000e640008001104 */
[----:B-1----:R-:W-:Y:S05]  /*4b90*/  @!P0 BRA `(.L_x_88) ;  /* 0x0000004800a48947 */ /* 0x002fea0003800000 */
.L_x_179:
[----:B------:R-:W-:-:S04]  /*4ba0*/  UIADD3 UR4, UPT, UPT, UR22, 0x1, URZ ;  /* 0x0000000116047890 */ /* 0x000fc8000fffe0ff */
[----:B------:R-:W-:-:S04]  /*4bb0*/  UISETP.NE.AND UP1, UPT, UR4, 0x2, UPT ;  /* 0x000000020400788c */ /* 0x000fc8000bf25270 */
[----:B---3--:R-:W-:Y:S02]  /*4bc0*/  USEL UR6, URZ, 0x1, UP1 ;  /* 0x00000001ff067887 */ /* 0x008fe40008800000 */
[----:B------:R-:W-:-:S04]  /*4bd0*/  USEL UR4, UR4, URZ, UP1 ;  /* 0x000000ff04047287 */ /* 0x000fc80008800000 */
[----:B------:R-:W-:Y:S01]  /*4be0*/  ULEA UR4, UR4, UR5, 0x3 ;  /* 0x0000000504047291 */ /* 0x000fe2000f8e18ff */
[----:B-1----:R-:W-:-:S04]  /*4bf0*/  LOP3.LUT R2, R8, UR6, RZ, 0x3c, !PT ;  /* 0x0000000608027c12 */ /* 0x002fc8000f8e3cff */
[----:B------:R-:W-:Y:S01]  /*4c00*/  SHF.L.U32 R2, R2, 0x1f, RZ ;  /* 0x0000001f02027819 */ /* 0x000fe200000006ff */
[----:B--2---:R-:W-:-:S04]  /*4c10*/  IMAD.U32 R0, RZ, RZ, UR4 ;  /* 0x00000004ff007e24 */ /* 0x004fc8000f8e00ff */
[----:B------:R1:W2:Y:S03]  /*4c20*/  SYNCS.PHASECHK.TRANS64.TRYWAIT P0, [R0+URZ], R2 ;  /* 0x00000002000075a7 */ /* 0x0002a600080011ff */
[----:B--2---:R-:W-:Y:S05]  /*4c30*/  @!P0 NANOSLEEP.SYNCS 0x989680 ;  /* 0x009896800000895d */ /* 0x004fea0003900000 */
[----:B------:R-:W2:Y:S02]  /*4c40*/  @!P0 SYNCS.PHASECHK.TRANS64 P0, [R0+URZ], R2 ;  /* 0x00000002000085a7 */ /* 0x000ea400080010ff */
[----:B--2---:R-:W-:Y:S05]  /*4c50*/  @P0 BRA `(.L_x_89) ;  /* 0x0000000000200947 */ /* 0x004fea0003800000 */
.L_x_90:
[----:B--2---:R2:W3:Y:S02]  /*4c60*/  SYNCS.PHASECHK.TRANS64.TRYWAIT P0, [R0+URZ], R2 ;  /* 0x00000002000075a7 */ /* 0x0044e400080011ff */
[----:B---3--:R-:W-:Y:S05]  /*4c70*/  @!P0 NANOSLEEP.SYNCS 0x989680 ;  /* 0x009896800000895d */ /* 0x008fea0003900000 */
[----:B------:R-:W3:Y:S02]  /*4c80*/  @!P0 SYNCS.PHASECHK.TRANS64 P0, [R0+URZ], R2 ;  /* 0x00000002000085a7 */ /* 0x000ee400080010ff */
[----:B---3--:R-:W-:Y:S05]  /*4c90*/  @!P0 BRA `(.L_x_90) ;  /* 0xfffffffc00f08947 */ /* 0x008fea000383ffff */
[----:B------:R-:W-:Y:S05]  /*4ca0*/  BRA `(.L_x_89) ;  /* 0x00000000000c7947 */ /* 0x000fea0003800000 */
.L_x_87:
[----:B------:R-:W-:-:S04]  /*4cb0*/  UIADD3 UR4, UPT, UPT, UR18, 0x190, URZ ;  /* 0x0000019012047890 */ /* 0x000fc8000fffe0ff */
[----:B------:R-:W-:-:S09]  /*4cc0*/  UPRMT UR4, UR32, 0x654, UR4 ;  /* 0x0000065420047896 */ /* 0x000fd20008000004 */
[----:B------:R-:W-:Y:S03]  /*4cd0*/  SYNCS.ARRIVE.TRANS64.RED.A1T0 RZ, [UR4], RZ ;  /* 0x000000ffffff79a7 */ /* 0x000fe60008100404 */
.L_x_89:
[----:B-12---:R-:W-:Y:S01]  /*4ce0*/  SHF.L.U32 R2, RZ, 0x1f, RZ ;  /* 0x0000001fff027819 */ /* 0x006fe200000006ff */
[----:B------:R-:W-:Y:S01]  /*4cf0*/  UIADD3 UR4, UPT, UPT, UR18, 0x190, URZ ;  /* 0x0000019012047890 */ /* 0x000fe2000fffe0ff */
[----:B------:R-:W-:Y:S02]  /*4d00*/  PLOP3.LUT P0, PT, PT, PT, UP0, 0x80, 0x8 ;  /* 0x000000000008781c */ /* 0x000fe40003f0f008 */
[----:B----4-:R-:W1:Y:S02]  /*4d10*/  SYNCS.PHASECHK.TRANS64.TRYWAIT P1, [UR18+0x190], R2 ;  /* 0x00019002ff0075a7 */ /* 0x010e640008021112 */
[----:B-1----:R-:W-:Y:S09]  /*4d20*/  @!P1 BRA `(.L_x_91) ;  /* 0x0000004800589947 */ /* 0x002ff20003800000 */
.L_x_181:
[----:B------:R-:W-:Y:S01]  /*4d30*/  @!UP0 UPRMT UR4, UR32, 0x654, UR4 ;  /* 0x0000065420048896 */ /* 0x000fe20008000004 */
[----:B------:R-:W-:Y:S01]  /*4d40*/  LOP3.LUT R3, R3, 0xffff, RZ, 0xc0, !PT ;  /* 0x0000ffff03037812 */ /* 0x000fe200078ec0ff */
[----:B-1----:R-:W-:-:S03]  /*4d50*/  IMAD.MOV.U32 R2, RZ, RZ, 0xffff ;  /* 0x0000ffffff027424 */ /* 0x002fc600078e00ff */
[----:B------:R-:W-:-:S04]  /*4d60*/  SHF.R.U32.HI R3, RZ, 0x5, R3 ;  /* 0x00000005ff037819 */ /* 0x000fc80000011603 */
[----:B------:R-:W-:Y:S01]  /*4d70*/  @!P0 SYNCS.ARRIVE.TRANS64.RED.A1T0 RZ, [UR4], RZ ;  /* 0x000000ffffff89a7 */ /* 0x000fe20008100404 */
[----:B------:R-:W-:Y:S01]  /*4d80*/  NOP ;  /* 0x0000000000007918 */ /* 0x000fe20000000000 */
[----:B------:R-:W1:Y:S01]  /*4d90*/  LDS R0, [UR8+0x14] ;  /* 0x00001408ff007984 */ /* 0x000e620008000800 */
[----:B------:R-:W-:-:S04]  /*4da0*/  SHF.L.U32 R2, R2, R3, RZ ;  /* 0x0000000302027219 */ /* 0x000fc800000006ff */
[----:B-1----:R-:W-:-:S04]  /*4db0*/  LOP3.LUT R0, R0, R2, RZ, 0xc0, !PT ;  /* 0x0000000200007212 */ /* 0x002fc800078ec0ff */
[----:B------:R-:W-:Y:S01]  /*4dc0*/  ISETP.NE.AND P0, PT, R0, R2, PT ;  /* 0x000000020000720c */ /* 0x000fe20003f05270 */
[----:B------:R-:W-:-:S05]  /*4dd0*/  IMAD.MOV.U32 R0, RZ, RZ, 0x1 ;  /* 0x00000001ff007424 */ /* 0x000fca00078e00ff */
[----:B------:R-:W-:-:S07]  /*4de0*/  SHF.L.U32 R0, R0, R3, RZ ;  /* 0x0000000300007219 */ /* 0x000fce00000006ff */
[----:B------:R-:W-:Y:S05]  /*4df0*/  @P0 BRA `(.L_x_92) ;  /* 0x00000000005c0947 */ /* 0x000fea0003800000 */
[----:B------:R-:W1:Y:S02]  /*4e00*/  LDS R3, [UR8+0x18] ;  /* 0x00001808ff037984 */ /* 0x000e640008000800 */
[----:B-1----:R-:W-:-:S04]  /*4e10*/  LOP3.LUT R3, R3, R0, RZ, 0xc0, !PT ;  /* 0x0000000003037212 */ /* 0x002fc800078ec0ff */
[----:B------:R-:W-:-:S13]  /*4e20*/  ISETP.NE.AND P0, PT, R3, R0, PT ;  /* 0x000000000300720c */ /* 0x000fda0003f05270 */
[----:B------:R-:W-:Y:S05]  /*4e30*/  @P0 BRA `(.L_x_93) ;  /* 0x0000000000400947 */ /* 0x000fea0003800000 */
[----:B------:R-:W-:Y:S01]  /*4e40*/  R2UR UR4, R2 ;  /* 0x00000000020472ca */ /* 0x000fe200000e0000 */
[----:B------:R-:W1:Y:S01]  /*4e50*/  S2R R3, SR_LANEID ;  /* 0x0000000000037919 */ /* 0x000e620000000000 */
[----:B------:R-:W-:-:S04]  /*4e60*/  LOP3.LUT R0, RZ, R0, RZ, 0x33, !PT ;  /* 0x00000000ff007212 */ /* 0x000fc800078e33ff */
[----:B---3--:R-:W2:Y:S07]  /*4e70*/  REDUX UR6, R0 ;  /* 0x00000000000673c4 */ /* 0x008eae0000000000 */
[----:B------:R-:W-:-:S03]  /*4e80*/  ULOP3.LUT UR5, URZ, UR4, URZ, 0x33, !UPT ;  /* 0x00000004ff057292 */ /* 0x000fc6000f8e33ff */
[----:B------:R-:W-:Y:S02]  /*4e90*/  VOTEU.ANY UR4, UPT, PT ;  /* 0x0000000000047886 */ /* 0x000fe400038e0100 */
[----:B------:R-:W-:Y:S01]  /*4ea0*/  UFLO.U32 UR4, UR4 ;  /* 0x00000004000472bd */ /* 0x000fe200080e0000 */
[----:B------:R-:W-:-:S04]  /*4eb0*/  IMAD.U32 R2, RZ, RZ, UR5 ;  /* 0x00000005ff027e24 */ /* 0x000fc8000f8e00ff */
[----:B------:R-:W3:Y:S02]  /*4ec0*/  REDUX UR7, R2 ;  /* 0x00000000020773c4 */ /* 0x000ee40000000000 */
[----:B------:R4:W-:Y:S01]  /*4ed0*/  UTCATOMSWS.AND URZ, UR5 ;  /* 0x0000000500ff79e3 */ /* 0x0009e20008000000 */
[----:B--2---:R-:W-:Y:S01]  /*4ee0*/  IMAD.U32 R0, RZ, RZ, UR6 ;  /* 0x00000006ff007e24 */ /* 0x004fe2000f8e00ff */
[----:B-1----:R-:W-:Y:S01]  /*4ef0*/  ISETP.EQ.U32.AND P0, PT, R3, UR4, PT ;  /* 0x0000000403007c0c */ /* 0x002fe2000bf02070 */
[----:B---3--:R-:W-:-:S12]  /*4f00*/  IMAD.U32 R2, RZ, RZ, UR7 ;  /* 0x00000007ff027e24 */ /* 0x008fd8000f8e00ff */
[----:B------:R4:W-:Y:S04]  /*4f10*/  @P0 ATOMS.AND RZ, [UR8+0x14], R2 ;  /* 0x00001402ffff098c */ /* 0x0009e8000a800008 */
[----:B------:R4:W-:Y:S01]  /*4f20*/  @P0 ATOMS.AND RZ, [UR8+0x18], R0 ;  /* 0x00001800ffff098c */ /* 0x0009e2000a800008 */
[----:B------:R-:W-:Y:S05]  /*4f30*/  BRA `(.L_x_94) ;  /* 0x0000000000147947 */ /* 0x000fea0003800000 */
.L_x_93:
[----:B------:R-:W-:Y:S02]  /*4f40*/  MOV R2, 0x4f60 ;  /* 0x00004f6000027802 */ /* 0x000fe40000000f00 */
[----:B---3-5:R-:W-:Y:S05]  /*4f50*/  CALL.REL.NOINC `($__internal_0_$__cuda_sm10x_tcgen05_guardrail_trap_col_being_dealloced_not_returned_by_alloc) ;  /* 0x0000004800707944 */ /* 0x028fea0003c00000 */
[----:B------:R-:W-:Y:S05]  /*4f60*/  BRA `(.L_x_94) ;  /* 0x0000000000087947 */ /* 0x000fea0003800000 */
.L_x_92:
[----:B------:R-:W-:Y:S02]  /*4f70*/  MOV R2, 0x4f90 ;  /* 0x00004f9000027802 */ /* 0x000fe40000000f00 */
[----:B---3-5:R-:W-:Y:S05]  /*4f80*/  CALL.REL.NOINC `($__internal_2_$__cuda_sm10x_tcgen05_guardrail_trap_unallocated_columns_being_dealloced) ;  /* 0x00000048007c7944 */ /* 0x028fea0003c00000 */
.L_x_94:
[----:B------:R-:W-:Y:S01]  /*4f90*/  NOP ;  /* 0x0000000000007918 */ /* 0x000fe20000000000 */
[----:B----4-:R-:W-:Y:S05]  /*4fa0*/  EXIT ;  /* 0x000000000000794d */ /* 0x010fea0003800000 */
.L_x_66:
[----:B------:R-:W2:Y:S01]  /*4fb0*/  LDCU UR5, c[0x0][0x384] ;  /* 0x00007080ff0577ac */ /* 0x000ea20008000800 */
[----:B------:R-:W-:Y:S02]  /*4fc0*/  UISETP.NE.OR UP0, UPT, UR18, 0x3, !UP3 ;  /* 0x000000031200788c */ /* 0x000fe4000df05670 */
[----:B--2---:R-:W-:-:S07]  /*4fd0*/  UIADD3 UR5, UPT, UPT, UR5, 0x3f, URZ ;  /* 0x0000003f05057890 */ /* 0x004fce000fffe0ff */
[----:B------:R-:W-:Y:S05]  /*4fe0*/  BRA.U UP0, `(.L_x_95) ;  /* 0x0000001100187547 */ /* 0x000fea000b800000 */
[----:B------:R-:W-:Y:S01]  /*4ff0*/  USHF.R.S32.HI UR4, URZ, 0x1f, UR5 ;  /* 0x0000001fff047899 */ /* 0x000fe20008011405 */
[----:B------:R-:W2:Y:S01]  /*5000*/  S2UR UR14, SR_CgaCtaId ;  /* 0x00000000000e79c3 */ /* 0x000ea20000008800 */
[----:B------:R-:W3:Y:S01]  /*5010*/  LDCU UR41, c[0x0][0x370] ;  /* 0x00006e00ff2977ac */ /* 0x000ee20008000800 */
[----:B------:R-:W-:Y:S02]  /*5020*/  IMAD.MOV.U32 R9, RZ, RZ, 0x1 ;  /* 0x00000001ff097424 */ /* 0x000fe400078e00ff */
[----:B------:R-:W-:Y:S01]  /*5030*/  IMAD.MOV.U32 R8, RZ, RZ, RZ ;  /* 0x000000ffff087224 */ /* 0x000fe200078e00ff */
[----:B------:R-:W-:Y:S01]  /*5040*/  ULEA.HI UR4, UR4, UR5, URZ, 0x6 ;  /* 0x0000000504047291 */ /* 0x000fe2000f8f30ff */
[----:B------:R-:W3:Y:S03]  /*5050*/  LDCU.128 UR32, c[0x0][0xb10] ;  /* 0x00016200ff2077ac */ /* 0x000ee60008000c00 */
[----:B------:R-:W-:Y:S01]  /*5060*/  USHF.R.S32.HI UR27, URZ, 0x6, UR4 ;  /* 0x00000006ff1b7899 */ /* 0x000fe20008011404 */
[----:B------:R-:W4:Y:S05]  /*5070*/  LDCU UR40, c[0x0][0x374] ;  /* 0x00006e80ff2877ac */ /* 0x000f2a0008000800 */
[----:B------:R-:W-:Y:S01]  /*5080*/  IMAD.U32 R2, RZ, RZ, UR27 ;  /* 0x0000001bff027e24 */ /* 0x000fe2000f8e00ff */
[----:B------:R-:W1:Y:S04]  /*5090*/  LDCU.64 UR4, c[0x0][0x888] ;  /* 0x00011100ff0477ac */ /* 0x000e680008000a00 */
[----:B------:R-:W-:Y:S01]  /*50a0*/  IABS R0, R2 ;  /* 0x0000000200007213 */ /* 0x000fe20000000000 */
[----:B------:R-:W2:Y:S03]  /*50b0*/  LDCU.64 UR8, c[0x0][0x348] ;  /* 0x00006900ff0877ac */ /* 0x000ea60008000a00 */
[----:B------:R-:W-:Y:S01]  /*50c0*/  R2UR UR29, R0 ;  /* 0x00000000001d72ca */ /* 0x000fe200000e0000 */
[----:B------:R-:W2:Y:S01]  /*50d0*/  LDCU.64 UR30, c[0x0][0x890] ;  /* 0x00011200ff1e77ac */ /* 0x000ea20008000a00 */
[----:B------:R-:W2:Y:S01]  /*50e0*/  LDCU UR15, c[0x0][0xb0c] ;  /* 0x00016180ff0f77ac */ /* 0x000ea20008000800 */
[----:B------:R-:W2:Y:S10]  /*50f0*/  LDCU UR50, c[0x0][0xb20] ;  /* 0x00016400ff3277ac */ /* 0x000eb40008000800 */
[----:B------:R-:W4:Y:S01]  /*5100*/  I2F.RP R0, UR29 ;  /* 0x0000001d00007d06 */ /* 0x000f220008209400 */
[----:B-1----:R-:W-:Y:S01]  /*5110*/  UISETP.NE.U32.AND UP0, UPT, UR4, URZ, UPT ;  /* 0x000000ff0400728c */ /* 0x002fe2000bf05070 */
[----:B------:R-:W1:Y:S01]  /*5120*/  LDCU UR4, c[0x0][0xb30] ;  /* 0x00016600ff0477ac */ /* 0x000e620008000800 */
[----:B------:R-:W1:Y:S02]  /*5130*/  LDCU UR38, c[0x0][0x388] ;  /* 0x00007100ff2677ac */ /* 0x000e640008000800 */
[----:B------:R-:W-:Y:S01]  /*5140*/  UISETP.NE.AND.EX UP5, UPT, UR5, URZ, UPT, UP0 ;  /* 0x000000ff0500728c */ /* 0x000fe2000bfa5300 */
[----:B------:R-:W-:Y:S01]  /*5150*/  UMOV UR24, 0x400 ;  /* 0x0000040000187882 */ /* 0x000fe20000000000 */
[----:B---3--:R-:W-:Y:S01]  /*5160*/  UIMAD.WIDE.U32 UR10, UR41, UR32, URZ ;  /* 0x00000020290a72a5 */ /* 0x008fe2000f8e00ff */
[----:B----4-:R-:W3:Y:S01]  /*5170*/  MUFU.RCP R0, R0 ;  /* 0x0000000000007308 */ /* 0x010ee20000001000 */
[----:B------:R-:W-:Y:S01]  /*5180*/  UIMAD.WIDE.U32 UR12, UR40, UR35, URZ ;  /* 0x00000023280c72a5 */ /* 0x000fe2000f8e00ff */
[----:B------:R-:W-:Y:S01]  /*5190*/  UMOV UR6, URZ ;  /* 0x000000ff00067c82 */ /* 0x000fe20008000000 */
[----:B------:R-:W-:-:S02]  /*51a0*/  UISETP.NE.AND UP0, UPT, UR39, 0x1, UPT ;  /* 0x000000012700788c */ /* 0x000fc4000bf05270 */
[----:B--2---:R-:W-:Y:S02]  /*51b0*/  ULEA UR24, UR14, UR24, 0x18 ;  /* 0x000000180e187291 */ /* 0x004fe4000f8ec0ff */
[----:B------:R-:W-:Y:S02]  /*51c0*/  UIADD3 UR36, UP0, UPT, UR8, 0x580, URZ ;  /* 0x0000058008247890 */ /* 0x000fe4000ff1e0ff */
[----:B------:R-:W-:Y:S02]  /*51d0*/  UISETP.NE.U32.AND UP6, UPT, UR30, URZ, UPT ;  /* 0x000000ff1e00728c */ /* 0x000fe4000bfc5070 */
[----:B------:R-:W-:Y:S02]  /*51e0*/  UIADD3 UR48, UPT, UPT, UR24, 0x140, URZ ;  /* 0x0000014018307890 */ /* 0x000fe4000fffe0ff */
[----:B------:R-:W-:Y:S02]  /*51f0*/  UIADD3 UR42, UPT, UPT, UR24, 0x168, URZ ;  /* 0x00000168182a7890 */ /* 0x000fe4000fffe0ff */
[----:B------:R-:W-:Y:S01]  /*5200*/  UIADD3.X UR37, UPT, UPT, URZ, UR9, URZ, UP0, !UPT ;  /* 0x00000009ff257290 */ /* 0x000fe200087fe4ff */
[----:B---3--:R-:W-:Y:S01]  /*5210*/  VIADD R0, R0, 0xffffffe ;  /* 0x0ffffffe00007836 */ /* 0x008fe20000000000 */
[----:B------:R-:W-:Y:S01]  /*5220*/  UISETP.NE.AND UP0, UPT, UR15, 0x1, UPT ;  /* 0x000000010f00788c */ /* 0x000fe2000bf05270 */
[----:B------:R-:W-:Y:S01]  /*5230*/  UMOV UR10, UR11 ;  /* 0x0000000b000a7c82 */ /* 0x000fe20008000000 */
[----:B------:R-:W-:Y:S01]  /*5240*/  UMOV UR44, UR13 ;  /* 0x0000000d002c7c82 */ /* 0x000fe20008000000 */
[----:B------:R-:W-:-:S02]  /*5250*/  UISETP.GE.AND UP2, UPT, UR39, 0x1, UPT ;  /* 0x000000012700788c */ /* 0x000fc4000bf46270 */
[----:B------:R-:W2:Y:S01]  /*5260*/  F2I.FTZ.U32.TRUNC.NTZ R0, R0 ;  /* 0x0000000000007305 */ /* 0x000ea2000021f000 */
[----:B------:R-:W-:Y:S02]  /*5270*/  UISETP.NE.AND UP0, UPT, UR34, 0x1, UPT ;  /* 0x000000012200788c */ /* 0x000fe4000bf05270 */
[----:B------:R-:W-:Y:S01]  /*5280*/  UPLOP3.LUT UP4, UPT, UPT, UPT, UPT, 0x40, 0x4 ;  /* 0x000000000004789c */ /* 0x000fe20003f8e870 */
[----:B------:R-:W3:Y:S01]  /*5290*/  LDCU.64 UR16, c[0x0][0xb28] ;  /* 0x00016500ff1077ac */ /* 0x000ee20008000a00 */
[----:B------:R-:W-:Y:S02]  /*52a0*/  UISETP.NE.AND.EX UP6, UPT, UR31, URZ, UPT, UP6 ;  /* 0x000000ff1f00728c */ /* 0x000fe4000bfc5360 */
[----:B------:R-:W-:Y:S02]  /*52b0*/  UIADD3 UR8, UPT, UPT, UR24, 0x200, URZ ;  /* 0x0000020018087890 */ /* 0x000fe4000fffe0ff */
[----:B------:R-:W-:Y:S01]  /*52c0*/  UIADD3 UR9, UPT, UPT, UR24, 0x140, URZ ;  /* 0x0000014018097890 */ /* 0x000fe2000fffe0ff */
[----:B--2---:R-:W-:Y:S01]  /*52d0*/  R2UR UR7, R0 ;  /* 0x00000000000772ca */ /* 0x004fe200000e0000 */
[----:B------:R-:W-:Y:S01]  /*52e0*/  UPRMT UR48, UR14, 0x654, UR48 ;  /* 0x000006540e307896 */ /* 0x000fe20008000030 */
[----:B------:R-:W-:Y:S01]  /*52f0*/  IABS R0, R2 ;  /* 0x0000000200007213 */ /* 0x000fe20000000000 */
[----:B------:R-:W-:-:S02]  /*5300*/  UPRMT UR42, URZ, 0x654, UR42 ;  /* 0x00000654ff2a7896 */ /* 0x000fc4000800002a */
[----:B------:R-:W-:Y:S02]  /*5310*/  USHF.R.U32.HI UR45, URZ, UR33, UR10 ;  /* 0x00000021ff2d7299 */ /* 0x000fe4000801160a */
[----:B------:R-:W-:Y:S01]  /*5320*/  IMAD.MOV R0, RZ, RZ, -R0 ;  /* 0x000000ffff007224 */ /* 0x000fe200078e0a00 */
[----:B------:R-:W-:Y:S02]  /*5330*/  USHF.R.U32.HI UR44, URZ, UR50, UR44 ;  /* 0x00000032ff2c7299 */ /* 0x000fe4000801162c */
[----:B-1----:R-:W-:Y:S02]  /*5340*/  UISETP.NE.AND UP3, UPT, UR4, 0x1, UPT ;  /* 0x000000010400788c */ /* 0x002fe4000bf65270 */
[----:B------:R-:W-:Y:S01]  /*5350*/  R2UR UR46, R0 ;  /* 0x00000000002e72ca */ /* 0x000fe200000e0000 */
[----:B------:R-:W-:Y:S02]  /*5360*/  UIADD3 UR5, UPT, UPT, URZ, -UR7, URZ ;  /* 0x80000007ff057290 */ /* 0x000fe4000fffe0ff */
[----:B------:R-:W-:-:S02]  /*5370*/  UISETP.NE.AND UP2, UPT, UR38, URZ, UPT ;  /* 0x000000ff2600728c */ /* 0x000fc4000bf45270 */
[----:B------:R-:W-:Y:S02]  /*5380*/  UIMAD UR5, UR5, UR29, URZ ;  /* 0x0000001d050572a4 */ /* 0x000fe4000f8e02ff */
[----:B------:R-:W-:Y:S02]  /*5390*/  UISETP.NE.AND UP0, UPT, UR27, URZ, UPT ;  /* 0x000000ff1b00728c */ /* 0x000fe4000bf05270 */
[----:B------:R-:W-:-:S07]  /*53a0*/  UIMAD.WIDE.U32 UR6, UR7, UR5, UR6 ;  /* 0x00000005070672a5 */ /* 0x000fce000f8e0006 */
[----:B---3--:R-:W-:-:S05]  /*53b0*/  UMOV UR43, UR7 ;  /* 0x00000007002b7c82 */ /* 0x008fca0008000000 */
.L_x_105:
[----:B-1----:R-:W-:Y:S04]  /*53c0*/  SHF.L.U32 R2, R8, 0x1f, RZ ;  /* 0x0000001f08027819 */ /* 0x002fe800000006ff */
[----:B------:R-:W1:Y:S02]  /*53d0*/  SYNCS.PHASECHK.TRANS64.TRYWAIT P0, [UR24+0x160], R2 ;  /* 0x00016002ff0075a7 */ /* 0x000e640008001118 */
[----:B-1----:R-:W-:Y:S05]  /*53e0*/  @!P0 BRA `(.L_x_96) ;  /* 0x0000004000c08947 */ /* 0x002fea0003800000 */
.L_x_183:
[----:B------:R-:W2:Y:S01]  /*53f0*/  LDS.128 R4, [UR24+0x1a0] ;  /* 0x0001a018ff047984 */ /* 0x000ea20008000c00 */
[----:B------:R-:W-:Y:S01]  /*5400*/  UISETP.GE.AND UP0, UPT, UR39, 0x1, UPT ;  /* 0x000000012700788c */ /* 0x000fe2000bf06270 */
[----:B------:R-:W-:Y:S01]  /*5410*/  @!PT LDS RZ, [RZ] ;  /* 0x00000000fffff984 */ /* 0x000fe20000000800 */
[----:B------:R-:W-:Y:S01]  /*5420*/  @!PT LDS RZ, [RZ] ;  /* 0x00000000fffff984 */ /* 0x000fe20000000800 */
[----:B------:R-:W-:Y:S01]  /*5430*/  @!PT LDS RZ, [RZ] ;  /* 0x00000000fffff984 */ /* 0x000fe20000000800 */
[----:B------:R-:W-:Y:S01]  /*5440*/  @!PT LDS RZ, [RZ] ;  /* 0x00000000fffff984 */ /* 0x000fe20000000800 */
[----:B------:R3:W-:Y:S06]  /*5450*/  MEMBAR.ALL.CTA ;  /* 0x0000000000007992 */ /* 0x0007ec0000008000 */
[----:B---3--:R-:W3:Y:S02]  /*5460*/  FENCE.VIEW.ASYNC.S ;  /* 0x00000000000073c6 */ /* 0x008ee40000000000 */
[----:B---3--:R-:W-:Y:S01]  /*5470*/  SYNCS.ARRIVE.TRANS64.RED.A1T0 RZ, [UR42], RZ ;  /* 0x000000ffffff79a7 */ /* 0x008fe2000810042a */
[----:B--2---:R-:W-:Y:S11]  /*5480*/  LOP3.LUT P0, RZ, R6, 0x1, RZ, 0xc0, !PT ;  /* 0x0000000106ff7812 */ /* 0x004ff6000780c0ff */
[----:B------:R-:W-:Y:S02]  /*5490*/  @!UPT UIADD3 URZ, UPT, UPT, URZ, URZ, URZ ;  /* 0x000000fffffff290 */ /* 0x000fe4000fffe0ff */
[----:B------:R-:W-:Y:S01]  /*54a0*/  VOTEU.ANY UP2, P0 ;  /* 0x0000000000ff7886 */ /* 0x000fe20000040100 */
[----:B------:R-:W-:Y:S11]  /*54b0*/  PLOP3.LUT P1, PT, PT, PT, UP2, 0x80, 0x8 ;  /* 0x000000000008781c */ /* 0x000ff60003f2f028 */
[----:B------:R-:W-:Y:S02]  /*54c0*/  @!UPT UIADD3 URZ, UPT, UPT, URZ, URZ, URZ ;  /* 0x000000fffffff290 */ /* 0x000fe4000fffe0ff */
[----:B-1----:R-:W-:Y:S02]  /*54d0*/  @P1 MOV R2, R4 ;  /* 0x0000000400021202 */ /* 0x002fe40000000f00 */
[----:B------:R-:W-:Y:S02]  /*54e0*/  @P1 LOP3.LUT R0, R5, 0xffff, RZ, 0xc0, !PT ;  /* 0x0000ffff05001812 */ /* 0x000fe400078ec0ff */
[----:B------:R-:W-:Y:S02]  /*54f0*/  @P1 R2UR UR5, R2 ;  /* 0x00000000020512ca */ /* 0x000fe400000e0000 */
[----:B------:R-:W-:Y:S11]  /*5500*/  @P1 R2UR UR4, R0 ;  /* 0x00000000000412ca */ /* 0x000ff600000e0000 */
[----:B------:R-:W-:Y:S02]  /*5510*/  @UP2 UMOV UR14, UR5 ;  /* 0x00000005000e2c82 */ /* 0x000fe40008000000 */
[----:B------:R-:W-:Y:S01]  /*5520*/  @UP2 UMOV UR7, UR4 ;  /* 0x0000000400072c82 */ /* 0x000fe20008000000 */
[----:B------:R-:W-:Y:S05]  /*5530*/  BRA.U !UP0, `(.L_x_97) ;  /* 0x0000000108c07547 */ /* 0x000fea000b800000 */
[----:B------:R-:W-:Y:S02]  /*5540*/  UIMAD.WIDE.U32 UR12, UR7, UR35, URZ ;  /* 0x00000023070c72a5 */ /* 0x000fe4000f8e00ff */
[----:B------:R-:W-:Y:S02]  /*5550*/  UP2UR UR25, UPR, URZ, 0x4 ;  /* 0x00000004ff197883 */ /* 0x000fe40008000000 */
[----:B------:R-:W-:Y:S02]  /*5560*/  UISETP.NE.AND UP2, UPT, UR34, 0x1, UPT ;  /* 0x000000012200788c */ /* 0x000fe4000bf45270 */
[----:B------:R-:W-:Y:S02]  /*5570*/  UIMAD.WIDE.U32 UR18, UR14, UR32, URZ ;  /* 0x000000200e1272a5 */ /* 0x000fe4000f8e00ff */
[----:B------:R-:W-:Y:S02]  /*5580*/  USEL UR4, UR40, UR44, !UP2 ;  /* 0x0000002c28047287 */ /* 0x000fe4000d000000 */
[----:B------:R-:W-:Y:S02]  /*5590*/  UISETP.NE.AND UP0, UPT, UR15, 0x1, UPT ;  /* 0x000000010f00788c */ /* 0x000fe4000bf05270 */
[----:B------:R-:W-:Y:S02]  /*55a0*/  UP2UR UR28, UPR, URZ, 0x2 ;  /* 0x00000002ff1c7883 */ /* 0x000fe40008000000 */
[----:B------:R-:W-:Y:S02]  /*55b0*/  UISETP.NE.AND UP1, UPT, UR39, 0x1, UPT ;  /* 0x000000012700788c */ /* 0x000fe4000bf25270 */
[----:B------:R-:W-:Y:S02]  /*55c0*/  UIMAD.WIDE.U32 UR20, UR4, UR16, URZ ;  /* 0x00000010041472a5 */ /* 0x000fe4000f8e00ff */
[----:B------:R-:W-:Y:S01]  /*55d0*/  USEL UR10, UR41, UR45, !UP0 ;  /* 0x0000002d290a7287 */ /* 0x000fe2000c000000 */
[----:B------:R-:W-:Y:S02]  /*55e0*/  UMOV UR5, UR13 ;  /* 0x0000000d00057c82 */ /* 0x000fe40008000000 */
[----:B------:R-:W-:Y:S02]  /*55f0*/  USHF.R.U32.HI UR6, URZ, UR50, UR5 ;  /* 0x00000032ff067299 */ /* 0x000fe40008011605 */
[----:B------:R-:W-:Y:S02]  /*5600*/  UIMAD.WIDE.U32 UR22, UR10, UR16, URZ ;  /* 0x000000100a1672a5 */ /* 0x000fe4000f8e00ff */
[----:B------:R-:W-:Y:S02]  /*5610*/  USEL UR6, UR7, UR6, !UP2 ;  /* 0x0000000607067287 */ /* 0x000fe4000d000000 */
[----:B------:R-:W-:Y:S02]  /*5620*/  UISETP.NE.AND UP2, UPT, UR25, URZ, UPT ;  /* 0x000000ff1900728c */ /* 0x000fe4000bf45270 */
[----:B------:R-:W-:Y:S01]  /*5630*/  UIMAD.WIDE.U32 UR12, UR6, UR16, URZ ;  /* 0x00000010060c72a5 */ /* 0x000fe2000f8e00ff */
[----:B------:R-:W-:Y:S02]  /*5640*/  UMOV UR5, UR19 ;  /* 0x0000001300057c82 */ /* 0x000fe40008000000 */
[----:B------:R-:W-:Y:S03]  /*5650*/  USHF.R.U32.HI UR11, URZ, UR33, UR5 ;  /* 0x00000021ff0b7299 */ /* 0x000fe60008011605 */
[----:B------:R-:W-:Y:S02]  /*5660*/  UMOV UR5, UR21 ;  /* 0x0000001500057c82 */ /* 0x000fe40008000000 */
[----:B------:R-:W-:Y:S03]  /*5670*/  @UP1 USHF.R.U32.HI UR4, URZ, UR17, UR5 ;  /* 0x00000011ff041299 */ /* 0x000fe60008011605 */
[----:B------:R-:W-:Y:S01]  /*5680*/  UMOV UR5, UR23 ;  /* 0x0000001700057c82 */ /* 0x000fe20008000000 */
[----:B------:R-:W-:Y:S02]  /*5690*/  UIMAD UR4, UR39, UR4, URZ ;  /* 0x00000004270472a4 */ /* 0x000fe4000f8e02ff */
[----:B------:R-:W-:Y:S02]  /*56a0*/  @UP1 USHF.R.U32.HI UR10, URZ, UR17, UR5 ;  /* 0x00000011ff0a1299 */ /* 0x000fe40008011605 */
[----:B------:R-:W-:Y:S02]  /*56b0*/  USEL UR5, UR14, UR11, !UP0 ;  /* 0x0000000b0e057287 */ /* 0x000fe4000c000000 */
[----:B------:R-:W-:Y:S02]  /*56c0*/  UIMAD UR11, UR39, UR10, URZ ;  /* 0x0000000a270b72a4 */ /* 0x000fe4000f8e02ff */
[----:B------:R-:W-:Y:S03]  /*56d0*/  UISETP.GE.AND UP0, UPT, UR6, UR4, UPT ;  /* 0x000000040600728c */ /* 0x000fe6000bf06270 */
[----:B------:R-:W-:Y:S01]  /*56e0*/  UMOV UR4, UR13 ;  /* 0x0000000d00047c82 */ /* 0x000fe20008000000 */
[----:B------:R-:W-:Y:S02]  /*56f0*/  UISETP.GE.OR UP0, UPT, UR5, UR11, UP0 ;  /* 0x0000000b0500728c */ /* 0x000fe40008706670 */
[----:B------:R-:W-:Y:S02]  /*5700*/  USHF.R.U32.HI UR4, URZ, UR17, UR4 ;  /* 0x00000011ff047299 */ /* 0x000fe40008011604 */
[----:B------:R-:W-:Y:S02]  /*5710*/  UIMAD.WIDE.U32 UR12, UR5, UR16, URZ ;  /* 0x00000010050c72a5 */ /* 0x000fe4000f8e00ff */
[----:B------:R-:W-:Y:S04]  /*5720*/  USEL UR18, UR6, UR4, !UP1 ;  /* 0x0000000406127287 */ /* 0x000fe8000c800000 */
[----:B------:R-:W-:Y:S01]  /*5730*/  UIADD3 UR11, UPT, UPT, -UR18, URZ, URZ ;  /* 0x000000ff120b7290 */ /* 0x000fe2000fffe1ff */
[----:B------:R-:W-:Y:S02]  /*5740*/  @!UP0 UMOV UR4, UR13 ;  /* 0x0000000d00048c82 */ /* 0x000fe40008000000 */
[----:B------:R-:W-:Y:S02]  /*5750*/  @!UP0 USHF.R.U32.HI UR4, URZ, UR17, UR4 ;  /* 0x00000011ff048299 */ /* 0x000fe40008011604 */
[----:B------:R-:W-:Y:S02]  /*5760*/  UIMAD UR11, UR39, UR11, UR6 ;  /* 0x0000000b270b72a4 */ /* 0x000fe4000f8e0206 */
[----:B------:R-:W-:Y:S02]  /*5770*/  @!UP0 USEL UR4, UR5, UR4, !UP1 ;  /* 0x0000000405048287 */ /* 0x000fe4000c800000 */
[----:B------:R-:W-:Y:S02]  /*5780*/  UISETP.NE.AND UP1, UPT, UR28, URZ, UPT ;  /* 0x000000ff1c00728c */ /* 0x000fe4000bf25270 */
[----:B------:R-:W-:Y:S02]  /*5790*/  @!UP0 UIMAD UR11, UR10, UR11, UR4 ;  /* 0x0000000b0a0b82a4 */ /* 0x000fe4000f8e0204 */
[----:B------:R-:W-:Y:S02]  /*57a0*/  @!UP0 UIADD3 UR12, UPT, UPT, UR18, -UR4, URZ ;  /* 0x80000004120c8290 */ /* 0x000fe4000fffe0ff */
[----:B------:R-:W-:Y:S02]  /*57b0*/  UIADD3 UR4, UPT, UPT, -UR5, URZ, URZ ;  /* 0x000000ff05047290 */ /* 0x000fe4000fffe1ff */
[----:B------:R-:W-:Y:S02]  /*57c0*/  UIADD3 UR10, UPT, UPT, -UR6, URZ, URZ ;  /* 0x000000ff060a7290 */ /* 0x000fe4000fffe1ff */
[----:B------:R-:W-:Y:S02]  /*57d0*/  @!UP0 UIMAD UR6, UR12, UR39, UR5 ;  /* 0x000000270c0682a4 */ /* 0x000fe4000f8e0205 */
[----:B------:R-:W-:Y:S02]  /*57e0*/  UIMAD UR14, UR15, UR4, UR14 ;  /* 0x000000040f0e72a4 */ /* 0x000fe4000f8e020e */
[----:B------:R-:W-:Y:S01]  /*57f0*/  UIMAD UR7, UR34, UR10, UR7 ;  /* 0x0000000a220772a4 */ /* 0x000fe2000f8e0207 */
[----:B------:R-:W-:Y:S02]  /*5800*/  @!UP0 UMOV UR5, UR11 ;  /* 0x0000000b00058c82 */ /* 0x000fe40008000000 */
[----:B------:R-:W-:Y:S02]  /*5810*/  UIMAD UR14, UR5, UR15, UR14 ;  /* 0x0000000f050e72a4 */ /* 0x000fe4000f8e020e */
[----:B------:R-:W-:Y:S11]  /*5820*/  UIMAD UR7, UR6, UR34, UR7 ;  /* 0x00000022060772a4 */ /* 0x000ff6000f8e0207 */
[----:B------:R-:W-:Y:S01]  /*5830*/  @!UPT UIADD3 URZ, UPT, UPT, URZ, URZ, URZ ;  /* 0x000000fffffff290 */ /* 0x000fe2000fffe0ff */
.L_x_97:
[----:B------:R-:W1:Y:S01]  /*5840*/  @!UP3 LDCU.128 UR20, c[0x0][0xb10] ;  /* 0x00016200ff14b7ac */ /* 0x000e620008000c00 */
[----:B------:R-:W-:Y:S04]  /*5850*/  MOV R0, UR26 ;  /* 0x0000001a00007c02 */ /* 0x000fe80008000f00 */
[----:B------:R-:W-:Y:S01]  /*5860*/  IABS R0, R0 ;  /* 0x0000000000007213 */ /* 0x000fe20000000000 */
[----:B------:R-:W2:Y:S01]  /*5870*/  @!UP3 LDCU UR5, c[0x0][0xb0c] ;  /* 0x00016180ff05b7ac */ /* 0x000ea20008000800 */
[----:B-1----:R-:W-:Y:S07]  /*5880*/  UIMAD.WIDE.U32 UR10, UR14, UR20, URZ ;  /* 0x000000140e0a72a5 */ /* 0x002fee000f8e00ff */
[----:B------:R-:W-:Y:S01]  /*5890*/  @!UP3 UMOV UR4, UR11 ;  /* 0x0000000b0004bc82 */ /* 0x000fe20008000000 */
[----:B--2---:R-:W-:Y:S02]  /*58a0*/  @!UP3 UISETP.NE.AND UP0, UPT, UR5, 0x1, UPT ;  /* 0x000000010500b88c */ /* 0x004fe4000bf05270 */
[----:B------:R-:W-:Y:S02]  /*58b0*/  @!UP3 USHF.R.U32.HI UR4, URZ, UR21, UR4 ;  /* 0x00000015ff04b299 */ /* 0x000fe40008011604 */
[----:B------:R-:W-:Y:S02]  /*58c0*/  UIMAD.WIDE.U32 UR10, UR7, UR23, URZ ;  /* 0x00000017070a72a5 */ /* 0x000fe4000f8e00ff */
[----:B------:R-:W-:Y:S02]  /*58d0*/  @!UP3 USEL UR12, UR14, UR4, !UP0 ;  /* 0x000000040e0cb287 */ /* 0x000fe4000c000000 */
[----:B------:R-:W-:Y:S03]  /*58e0*/  @!UP3 UISETP.NE.AND UP0, UPT, UR22, 0x1, UPT ;  /* 0x000000011600b88c */ /* 0x000fe6000bf05270 */
[----:B------:R-:W-:Y:S02]  /*58f0*/  @!UP3 UMOV UR6, UR11 ;  /* 0x0000000b0006bc82 */ /* 0x000fe40008000000 */
[----:B------:R-:W1:Y:S02]  /*5900*/  @!UP3 LDCU UR4, c[0x0][0xb20] ;  /* 0x00016400ff04b7ac */ /* 0x000e640008000800 */
[----:B-1----:R-:W-:Y:S04]  /*5910*/  @!UP3 USHF.R.U32.HI UR6, URZ, UR4, UR6 ;  /* 0x00000004ff06b299 */ /* 0x002fe80008011606 */
[----:B------:R-:W-:Y:S04]  /*5920*/  @!UP3 USEL UR6, UR7, UR6, !UP0 ;  /* 0x000000060706b287 */ /* 0x000fe8000c000000 */
[----:B------:R-:W-:Y:S02]  /*5930*/  @!UP3 UIADD3 UR4, UPT, UPT, -UR12, UR6, URZ ;  /* 0x000000060c04b290 */ /* 0x000fe4000fffe1ff */
[----:B------:R-:W-:Y:S02]  /*5940*/  @!UP3 UIADD3 UR6, UPT, UPT, UR12, -UR6, URZ ;  /* 0x800000060c06b290 */ /* 0x000fe4000fffe0ff */
[----:B------:R-:W-:Y:S02]  /*5950*/  @!UP3 UIMAD UR14, UR4, UR5, UR14 ;  /* 0x00000005040eb2a4 */ /* 0x000fe4000f8e020e */
[----:B------:R-:W-:Y:S01]  /*5960*/  @!UP3 UIMAD UR7, UR6, UR22, UR7 ;  /* 0x000000160607b2a4 */ /* 0x000fe2000f8e0207 */
[----:B------:R-:W-:Y:S11]  /*5970*/  BRA.U UP4, `(.L_x_98) ;  /* 0x0000000104107547 */ /* 0x000ff6000b800000 */
[----:B------:R-:W-:Y:S04]  /*5980*/  MOV R3, UR51 ;  /* 0x0000003300037c02 */ /* 0x000fe80008000f00 */
[----:B------:R-:W-:Y:S04]  /*5990*/  SHF.L.U32 R3, R3, 0x1f, RZ ;  /* 0x0000001f03037819 */ /* 0x000fe800000006ff */
[----:B------:R-:W1:Y:S02]  /*59a0*/  SYNCS.PHASECHK.TRANS64.TRYWAIT P0, [UR24+0x158], R3 ;  /* 0x00015803ff0075a7 */ /* 0x000e640008001118 */
[----:B-1----:R-:W-:Y:S05]  /*59b0*/  @!P0 BRA `(.L_x_99) ;  /* 0x0000003c00648947 */ /* 0x002fea0003800000 */
.L_x_98:
[----:B------:R-:W-:Y:S01]  /*59c0*/  UISETP.NE.AND UP4, UPT, UR27, URZ, UPT ;  /* 0x000000ff1b00728c */ /* 0x000fe2000bf85270 */
[----:B------:R-:W-:Y:S02]  /*59d0*/  R2UR UR5, R0 ;  /* 0x00000000000572ca */ /* 0x000fe400000e0000 */
[----:B------:R-:W-:Y:S02]  /*59e0*/  ISETP.NE.U32.AND P2, PT, RZ, UR30, PT ;  /* 0x0000001eff007c0c */ /* 0x000fe4000bf45070 */
[----:B-1----:R-:W-:Y:S02]  /*59f0*/  SHF.L.U32 R2, R9, 0x1f, RZ ;  /* 0x0000001f09027819 */ /* 0x002fe400000006ff */
[----:B------:R-:W-:Y:S07]  /*5a00*/  ISETP.NE.AND.EX P2, PT, RZ, UR31, PT, P2 ;  /* 0x0000001fff007c0c */ /* 0x000fee000bf45320 */
[----:B------:R-:W-:Y:S07]  /*5a10*/  UIMAD.WIDE.U32 UR10, UR43, UR5, URZ ;  /* 0x000000052b0a72a5 */ /* 0x000fee000f8e00ff */
[----:B------:R-:W-:Y:S02]  /*5a20*/  UMOV UR4, UR11 ;  /* 0x0000000b00047c82 */ /* 0x000fe40008000000 */
[----:B------:R-:W-:Y:S04]  /*5a30*/  UIMAD UR5, UR4, UR46, UR5 ;  /* 0x0000002e040572a4 */ /* 0x000fe8000f8e0205 */
[----:B------:R-:W-:Y:S11]  /*5a40*/  UISETP.GT.U32.AND UP0, UPT, UR29, UR5, UPT ;  /* 0x000000051d00728c */ /* 0x000ff6000bf04070 */
[----:B------:R-:W-:Y:S02]  /*5a50*/  @!UP0 UIADD3 UR5, UPT, UPT, UR5, -UR29, URZ ;  /* 0x8000001d05058290 */ /* 0x000fe4000fffe0ff */
[----:B------:R-:W-:Y:S02]  /*5a60*/  @!UP0 UIADD3 UR4, UPT, UPT, UR4, 0x1, URZ ;  /* 0x0000000104048890 */ /* 0x000fe4000fffe0ff */
[----:B------:R-:W-:Y:S02]  /*5a70*/  UISETP.GE.U32.AND UP0, UPT, UR5, UR29, UPT ;  /* 0x0000001d0500728c */ /* 0x000fe4000bf06070 */
[----:B------:R-:W-:Y:S09]  /*5a80*/  ULOP3.LUT UR5, UR26, UR27, URZ, 0x3c, !UPT ;  /* 0x0000001b1a057292 */ /* 0x000ff2000f8e3cff */
[----:B------:R-:W-:Y:S02]  /*5a90*/  @UP0 UIADD3 UR4, UPT, UPT, UR4, 0x1, URZ ;  /* 0x0000000104040890 */ /* 0x000fe4000fffe0ff */
[----:B------:R-:W-:Y:S11]  /*5aa0*/  UISETP.GE.AND UP0, UPT, UR5, URZ, UPT ;  /* 0x000000ff0500728c */ /* 0x000ff6000bf06270 */
[----:B------:R-:W-:Y:S02]  /*5ab0*/  @!UP0 UIADD3 UR4, UPT, UPT, -UR4, URZ, URZ ;  /* 0x000000ff04048290 */ /* 0x000fe4000fffe1ff */
[----:B------:R-:W-:Y:S04]  /*5ac0*/  @!UP4 ULOP3.LUT UR4, URZ, UR27, URZ, 0x33, !UPT ;  /* 0x0000001bff04c292 */ /* 0x000fe8000f8e33ff */
[----:B------:R-:W-:Y:S04]  /*5ad0*/  UIADD3 UR5, UPT, UPT, -UR4, URZ, URZ ;  /* 0x000000ff04057290 */ /* 0x000fe8000fffe1ff */
[----:B------:R-:W-:Y:S01]  /*5ae0*/  UIMAD UR6, UR27, UR5, UR26 ;  /* 0x000000051b0672a4 */ /* 0x000fe2000f8e021a */
[----:B------:R-:W-:Y:S11]  /*5af0*/  BRA.U !UP6, `(.L_x_100) ;  /* 0x000000010e387547 */ /* 0x000ff6000b800000 */
[----:B------:R-:W-:Y:S01]  /*5b00*/  UPLOP3.LUT UP1, UPT, UPT, UPT, UP5, 0x80, 0x8 ;  /* 0x000000000008789c */ /* 0x000fe20003f2f050 */
[----:B------:R-:W-:Y:S01]  /*5b10*/  HFMA2 R0, -RZ, RZ, 0, 5.9604644775390625e-08 ;  /* 0x00000001ff007431 */ /* 0x000fe200000001ff */
[----:B------:R-:W1:Y:S01]  /*5b20*/  LDCU.64 UR12, c[0x0][0x358] ;  /* 0x00006b00ff0c77ac */ /* 0x000e620008000a00 */
[----:B------:R-:W-:Y:S03]  /*5b30*/  IMAD.MOV.U32 R145, RZ, RZ, 0x1 ;  /* 0x00000001ff917424 */ /* 0x000fe600078e00ff */
[----:B------:R-:W-:Y:S05]  /*5b40*/  PLOP3.LUT P0, PT, PT, PT, UP1, 0x80, 0x8 ;  /* 0x000000000008781c */ /* 0x000fea0003f0f018 */
[----:B------:R-:W2:Y:S01]  /*5b50*/  @UP1 LDCU.64 UR10, c[0x0][0x888] ;  /* 0x00011100ff0a17ac */ /* 0x000ea20008000a00 */
[----:B------:R-:W-:Y:S07]  /*5b60*/  @UP1 UIMAD UR5, UR49, UR30, URZ ;  /* 0x0000001e310512a4 */ /* 0x000fee000f8e02ff */
[----:B------:R-:W-:Y:S01]  /*5b70*/  @!P0 PRMT R145, R0, 0x7610, R145 ;  /* 0x0000761000918816 */ /* 0x000fe20000000091 */
[----:B--2---:R-:W-:Y:S03]  /*5b80*/  @UP1 UIMAD.WIDE UR10, UR5, 0x4, UR10 ;  /* 0x00000004050a18a5 */ /* 0x004fe6000f8e020a */
[----:B------:R-:W2:Y:S03]  /*5b90*/  @!UP1 LDCU UR5, c[0x0][0x880] ;  /* 0x00011000ff0597ac */ /* 0x000ea60008000800 */
[----:B------:R-:W-:Y:S01]  /*5ba0*/  IMAD.U32 R10, RZ, RZ, UR10 ;  /* 0x0000000aff0a7e24 */ /* 0x000fe2000f8e00ff */
[----:B------:R-:W-:Y:S05]  /*5bb0*/  MOV R11, UR11 ;  /* 0x0000000b000b7c02 */ /* 0x000fea0008000f00 */
[----:B-1---5:R1:W5:Y:S02]  /*5bc0*/  @P0 LDG.E R71, desc[UR12][R10.64] ;  /* 0x0000000c0a470981 */ /* 0x022364000c1e1900 */
[----:B-12---:R-:W-:Y:S07]  /*5bd0*/  @!P0 IMAD.U32 R71, RZ, RZ, UR5 ;  /* 0x00000005ff478e24 */ /* 0x006fee000f8e00ff */
.L_x_100:
[----:B-----5:R-:W-:Y:S01]  /*5be0*/  @!P2 FSETP.EQ.AND P0, PT, R71, RZ, PT ;  /* 0x000000ff4700a20b */ /* 0x020fe20003f02000 */
[----:B------:R-:W-:Y:S01]  /*5bf0*/  @!UPT UIADD3 URZ, UPT, UPT, URZ, URZ, URZ ;  /* 0x000000fffffff290 */ /* 0x000fe2000fffe0ff */
[----:B------:R-:W-:Y:S11]  /*5c00*/  @!P2 BRA `(.L_x_101) ;  /* 0x000000000014a947 */ /* 0x000ff60003800000 */
[----:B------:R-:W-:Y:S02]  /*5c10*/  LOP3.LUT P2, RZ, R145, 0xff, RZ, 0xc0, !PT ;  /* 0x000000ff91ff7812 */ /* 0x000fe4000784c0ff */
[----:B------:R-:W-:Y:S04]  /*5c20*/  PLOP3.LUT P0, PT, PT, PT, UP1, 0x80, 0x8 ;  /* 0x000000000008781c */ /* 0x000fe80003f0f018 */
[----:B------:R-:W-:Y:S07]  /*5c30*/  PLOP3.LUT P0, PT, P0, PT, PT, 0x8, 0x80 ;  /* 0x000000000080781c */ /* 0x000fee000070e170 */
[----:B------:R-:W-:Y:S11]  /*5c40*/  @P2 FSETP.EQ.AND P0, PT, R71, RZ, PT ;  /* 0x000000ff4700220b */ /* 0x000ff60003f02000 */
[----:B------:R-:W-:Y:S02]  /*5c50*/  @!UPT UIADD3 URZ, UPT, UPT, URZ, URZ, URZ ;  /* 0x000000fffffff290 */ /* 0x000fe4000fffe0ff */
.L_x_101:
[----:B------:R-:W1:Y:S01]  /*5c60*/  SYNCS.PHASECHK.TRANS64.TRYWAIT P2, [UR24+0x148], R2 ;  /* 0x00014802ff0075a7 */ /* 0x000e620008041118 */
[----:B------:R-:W-:Y:S04]  /*5c70*/  @P1 SHF.R.U32.HI R4, RZ, 0x10, R5 ;  /* 0x00000010ff041819 */ /* 0x000fe80000011605 */
[----:B------:R-:W-:Y:S02]  /*5c80*/  @P1 R2UR UR49, R4 ;  /* 0x00000000043112ca */ /* 0x000fe400000e0000 */
[----:B------:R-:W-:Y:S01]  /*5c90*/  ELECT P1, URZ, PT ;  /* 0x0000000000ff782f */ /* 0x000fe20003820000 */
[----:B------:R-:W-:Y:S01]  /*5ca0*/  @!UPT UIADD3 URZ, UPT, UPT, URZ, URZ, URZ ;  /* 0x000000fffffff290 */ /* 0x000fe2000fffe0ff */
[----:B-1----:R-:W-:Y:S11]  /*5cb0*/  @!P2 BRA `(.L_x_102) ;  /* 0x0000003800bca947 */ /* 0x002ff60003800000 */
.L_x_186:
[----:B------:R-:W-:Y:S01]  /*5cc0*/  PLOP3.LUT P0, PT, P0, P1, PT, 0xf2, 0x2f ;  /* 0x00000000002f781c */ /* 0x000fe20000703e72 */
[----:B------:R-:W-:Y:S11]  /*5cd0*/  BSSY.RECONVERGENT B0, `(.L_x_103) ;  /* 0x0000029000007945 */ /* 0x000ff60003800200 */
[----:B------:R-:W-:Y:S01]  /*5ce0*/  @!UPT UIADD3 URZ, UPT, UPT, URZ, URZ, URZ ;  /* 0x000000fffffff290 */ /* 0x000fe2000fffe0ff */
[----:B------:R-:W-:Y:S05]  /*5cf0*/  @P0 BRA `(.L_x_104) ;  /* 0x0000000000980947 */ /* 0x000fea0003800000 */
[----:B------:R-:W-:Y:S01]  /*5d00*/  IMAD.U32 R3, RZ, RZ, UR38 ;  /* 0x00000026ff037e24 */ /* 0x000fe2000f8e00ff */
[----:B------:R-:W-:Y:S01]  /*5d10*/  ULOP3.LUT UR5, UR4, UR38, URZ, 0x3c, !UPT ;  /* 0x0000002604057292 */ /* 0x000fe2000f8e3cff */
[----:B-1----:R-:W-:Y:S01]  /*5d20*/  IMAD.U32 R0, RZ, RZ, UR4 ;  /* 0x00000004ff007e24 */ /* 0x002fe2000f8e00ff */
[----:B------:R-:W-:Y:S02]  /*5d30*/  UISETP.NE.AND UP4, UPT, UR38, URZ, UPT ;  /* 0x000000ff2600728c */ /* 0x000fe4000bf85270 */
[----:B------:R-:W-:Y:S01]  /*5d40*/  IABS R3, R3 ;  /* 0x0000000300037213 */ /* 0x000fe20000000000 */
[----:B------:R-:W-:Y:S01]  /*5d50*/  USHF.L.U32 UR10, UR6, 0x6, URZ ;  /* 0x00000006060a7899 */ /* 0x000fe200080006ff */
[----:B------:R-:W-:Y:S01]  /*5d60*/  IABS R0, R0 ;  /* 0x0000000000007213 */ /* 0x000fe20000000000 */
[----:B------:R-:W-:Y:S01]  /*5d70*/  USHF.L.U32 UR11, UR47, 0x7, URZ ;  /* 0x000000072f0b7899 */ /* 0x000fe200080006ff */
[----:B------:R-:W1:Y:S01]  /*5d80*/  I2F.RP R4, R3 ;  /* 0x0000000300047306 */ /* 0x000e620000209400 */
[----:B------:R-:W-:Y:S01]  /*5d90*/  UISETP.GE.AND UP0, UPT, UR5, URZ, UPT ;  /* 0x000000ff0500728c */ /* 0x000fe2000bf06270 */
[----:B------:R-:W-:Y:S01]  /*5da0*/  UMOV UR18, 0x0 ;  /* 0x0000000000127882 */ /* 0x000fe20000000000 */
[----:B------:R-:W-:Y:S07]  /*5db0*/  UMOV UR19, 0x10000000 ;  /* 0x1000000000137882 */ /* 0x000fee0000000000 */
[----:B-1----:R-:W1:Y:S02]  /*5dc0*/  MUFU.RCP R4, R4 ;  /* 0x0000000400047308 */ /* 0x002e640000001000 */
[----:B-1----:R-:W-:Y:S08]  /*5dd0*/  VIADD R4, R4, 0xffffffe ;  /* 0x0ffffffe04047836 */ /* 0x002ff00000000000 */
[----:B------:R1:W2:Y:S02]  /*5de0*/  F2I.FTZ.U32.TRUNC.NTZ R5, R4 ;  /* 0x0000000400057305 */ /* 0x0002a4000021f000 */
[----:B-1----:R-:W-:Y:S01]  /*5df0*/  HFMA2 R4, -RZ, RZ, 0, 0 ;  /* 0x00000000ff047431 */ /* 0x002fe200000001ff */
[----:B--2---:R-:W-:Y:S05]  /*5e00*/  IADD3 R2, PT, PT, RZ, -R5, RZ ;  /* 0x80000005ff027210 */ /* 0x004fea0007ffe0ff */
[-C--:B------:R-:W-:Y:S04]  /*5e10*/  IMAD R2, R2, R3.reuse, RZ ;  /* 0x0000000302027224 */ /* 0x080fe800078e02ff */
[----:B------:R-:W-:Y:S06]  /*5e20*/  IMAD.HI.U32 R5, R5, R2, R4 ;  /* 0x0000000205057227 */ /* 0x000fec00078e0004 */
[----:B------:R-:W-:Y:S04]  /*5e30*/  IMAD.HI.U32 R5, R5, R0, RZ ;  /* 0x0000000005057227 */ /* 0x000fe800078e00ff */
[----:B------:R-:W-:Y:S04]  /*5e40*/  IMAD.MOV R2, RZ, RZ, -R5 ;  /* 0x000000ffff027224 */ /* 0x000fe800078e0a05 */
[C---:B------:R-:W-:Y:S05]  /*5e50*/  IMAD R0, R3.reuse, R2, R0 ;  /* 0x0000000203007224 */ /* 0x040fea00078e0200 */
[----:B------:R-:W-:Y:S11]  /*5e60*/  ISETP.GT.U32.AND P0, PT, R3, R0, PT ;  /* 0x000000000300720c */ /* 0x000ff60003f04070 */
[----:B------:R-:W-:Y:S02]  /*5e70*/  @!UPT UIADD3 URZ, UPT, UPT, URZ, URZ, URZ ;  /* 0x000000fffffff290 */ /* 0x000fe4000fffe0ff */
[-C--:B------:R-:W-:Y:S01]  /*5e80*/  @!P0 IADD3 R0, PT, PT, R0, -R3.reuse, RZ ;  /* 0x8000000300008210 */ /* 0x080fe20007ffe0ff */
[----:B------:R-:W-:Y:S03]  /*5e90*/  @!P0 VIADD R5, R5, 0x1 ;  /* 0x0000000105058836 */ /* 0x000fe60000000000 */
[----:B------:R-:W-:Y:S02]  /*5ea0*/  ISETP.GE.U32.AND P1, PT, R0, R3, PT ;  /* 0x000000030000720c */ /* 0x000fe40003f26070 */
[----:B------:R-:W-:Y:S11]  /*5eb0*/  MOV R0, 0x2000 ;  /* 0x0000200000007802 */ /* 0x000ff60000000f00 */
[----:B------:R-:W-:Y:S04]  /*5ec0*/  @P1 IADD3 R5, PT, PT, R5, 0x1, RZ ;  /* 0x0000000105051810 */ /* 0x000fe80007ffe0ff */
[----:B------:R-:W-:Y:S11]  /*5ed0*/  R2UR UR13, R5 ;  /* 0x00000000050d72ca */ /* 0x000ff600000e0000 */
[----:B------:R-:W-:Y:S02]  /*5ee0*/  @!UPT UIADD3 URZ, UPT, UPT, URZ, URZ, URZ ;  /* 0x000000fffffff290 */ /* 0x000fe4000fffe0ff */
[----:B------:R-:W-:Y:S02]  /*5ef0*/  @!UP0 UIADD3 UR13, UPT, UPT, -UR13, URZ, URZ ;  /* 0x000000ff0d0d8290 */ /* 0x000fe4000fffe1ff */
[----:B------:R-:W-:Y:S04]  /*5f00*/  @!UP4 ULOP3.LUT UR13, URZ, UR38, URZ, 0x33, !UPT ;  /* 0x00000026ff0dc292 */ /* 0x000fe8000f8e33ff */
[----:B------:R-:W-:Y:S04]  /*5f10*/  UIADD3 UR5, UPT, UPT, -UR13, URZ, URZ ;  /* 0x000000ff0d057290 */ /* 0x000fe8000fffe1ff */
[----:B------:R-:W-:Y:S09]  /*5f20*/  UIMAD UR12, UR38, UR5, UR4 ;  /* 0x00000005260c72a4 */ /* 0x000ff2000f8e0204 */
[----:B------:R2:W-:Y:S01]  /*5f30*/  UTMALDG.4D [UR8], [UR36], desc[UR18] ;  /* 0x00001208240075b4 */ /* 0x0005e20008019000 */
[----:B------:R2:W-:Y:S01]  /*5f40*/  SYNCS.ARRIVE.TRANS64.RED.A0TR RZ, [UR24+0x140], R0 ;  /* 0x00014000ffff79a7 */ /* 0x0005e20008300418 */
[----:B------:R-:W-:Y:S01]  /*5f50*/  NOP ;  /* 0x0000000000007918 */ /* 0x000fe20000000000 */
.L_x_104:
[----:B--2---:R-:W-:Y:S05]  /*5f60*/  BSYNC.RECONVERGENT B0 ;  /* 0x0000000000007941 */ /* 0x004fea0003800200 */
.L_x_103:
[----:B------:R-:W-:Y:S01]  /*5f70*/  SYNCS.ARRIVE.TRANS64.RED.A1T0 RZ, [UR48], RZ ;  /* 0x000000ffffff79a7 */ /* 0x000fe20008100430 */
[----:B------:R-:W-:Y:S01]  /*5f80*/  UIADD3 UR26, UPT, UPT, UR7, UR63, URZ ;  /* 0x0000003f071a7290 */ /* 0x000fe2000fffe0ff */
[----:B------:R-:W-:Y:S01]  /*5f90*/  LOP3.LUT R9, R9, 0x1, RZ, 0x3c, !PT ;  /* 0x0000000109097812 */ /* 0x000fe200078e3cff */
[----:B------:R-:W-:Y:S01]  /*5fa0*/  UIADD3 UR47, UPT, UPT, UR14, UR62, URZ ;  /* 0x0000003e0e2f7290 */ /* 0x000fe2000fffe0ff */
[----:B------:R-:W-:Y:S01]  /*5fb0*/  LOP3.LUT R8, R8, 0x1, RZ, 0x3c, !PT ;  /* 0x0000000108087812 */ /* 0x000fe200078e3cff */
[----:B------:R-:W-:Y:S01]  /*5fc0*/  UPLOP3.LUT UP4, UPT, UPT, UPT, UPT, 0x80, 0x8 ;  /* 0x000000000008789c */ /* 0x000fe20003f8f070 */
[----:B------:R-:W-:Y:S10]  /*5fd0*/  BRA.U UP2, `(.L_x_105) ;  /* 0xfffffff102f87547 */ /* 0x000ff4000b83ffff */
[----:B-1----:R-:W-:Y:S07]  /*5fe0*/  MOV R0, UR24 ;  /* 0x0000001800007c02 */ /* 0x002fee0008000f00 */
.L_x_106:
[----:B-1----:R-:W-:-:S04]  /*5ff0*/  SHF.L.U32 R2, R9, 0x1f, RZ ;  /* 0x0000001f09027819 */ /* 0x002fc800000006ff */
[----:B------:R1:W2:Y:S03]  /*6000*/  SYNCS.PHASECHK.TRANS64.TRYWAIT P0, [R0+URZ+0x148], R2 ;  /* 0x00014802000075a7 */ /* 0x0002a600080011ff */
[----:B--2---:R-:W-:Y:S05]  /*6010*/  @!P0 NANOSLEEP.SYNCS 0x989680 ;  /* 0x009896800000895d */ /* 0x004fea0003900000 */
[----:B------:R-:W2:Y:S02]  /*6020*/  @!P0 SYNCS.PHASECHK.TRANS64 P0, [R0+URZ+0x148], R2 ;  /* 0x00014802000085a7 */ /* 0x000ea400080010ff */
[----:B--2---:R-:W-:Y:S05]  /*6030*/  @P0 EXIT ;  /* 0x000000000000094d */ /* 0x004fea0003800000 */
[----:B------:R-:W-:Y:S05]  /*6040*/  BRA `(.L_x_106) ;  /* 0xfffffffc00e87947 */ /* 0x000fea000383ffff */
.L_x_95:
[----:B------:R-:W-:-:S06]  /*6050*/  UISETP.GE.AND UP0, UPT, UR18, 0x4, UPT ;  /* 0x000000041200788c */ /* 0x000fcc000bf06270 */
[----:B------:R-:W-:-:S13]  /*6060*/  PLOP3.LUT P0, PT, PT, PT, UP0, 0x80, 0x8 ;  /* 0x000000000008781c */ /* 0x000fda0003f0f008 */
[----:B-1----:R-:W-:Y:S05]  /*6070*/  @!P0 EXIT ;  /* 0x000000000000894d */ /* 0x002fea0003800000 */
[----:B------:R-:W1:Y:S08]  /*6080*/  S2UR UR4, SR_CgaCtaId ;  /* 0x00000000000479c3 */ /* 0x000e700000008800 */
[----:B------:R-:W-:Y:S01]  /*6090*/  BAR.SYNC.DEFER_BLOCKING 0x6, 0xa0 ;  /* 0x0182800000007b1d */ /* 0x000fe20000010000 */
[C---:B------:R-:W-:Y:S01]  /*60a0*/  IMAD.SHL.U32 R4, R131.reuse, 0x40, RZ ;  /* 0x0000004083047824 */ /* 0x040fe200078e00ff */
[----:B------:R-:W-:Y:S01]  /*60b0*/  USHF.R.S32.HI UR48, URZ, 0x1f, UR5 ;  /* 0x0000001fff307899 */ /* 0x000fe20008011405 */
[C---:B------:R-:W-:Y:S01]  /*60c0*/  IMAD.SHL.U32 R144, R131.reuse, 0x8, RZ ;  /* 0x0000000883907824 */ /* 0x040fe200078e00ff */
[----:B------:R-:W-:Y:S01]  /*60d0*/  CS2R R140, SRZ ;  /* 0x00000000008c7805 */ /* 0x000fe2000001ff00 */
[C---:B------:R-:W-:Y:S01]  /*60e0*/  IMAD.SHL.U32 R148, R131.reuse, 0x10, RZ ;  /* 0x0000001083947824 */ /* 0x040fe200078e00ff */
[----:B------:R-:W-:Y:S01]  /*60f0*/  UMOV UR45, 0x400 ;  /* 0x00000400002d7882 */ /* 0x000fe20000000000 */
[----:B------:R-:W-:Y:S01]  /*6100*/  LOP3.LUT R5, R4, 0x180, RZ, 0xc0, !PT ;  /* 0x0000018004057812 */ /* 0x000fe200078ec0ff */
[----:B------:R-:W2:Y:S01]  /*6110*/  LDC.64 R136, c[0x0][0x888] ;  /* 0x00022200ff887b82 */ /* 0x000ea20000000a00 */
[----:B------:R-:W-:Y:S01]  /*6120*/  IMAD.U32 R69, R131, 0x10000, RZ ;  /* 0x0001000083457824 */ /* 0x000fe200078e00ff */
[C---:B------:R-:W-:Y:S01]  /*6130*/  LOP3.LUT R143, R148.reuse, 0x20, RZ, 0xc0, !PT ;  /* 0x00000020948f7812 */ /* 0x040fe200078ec0ff */
[----:B------:R-:W-:Y:S01]  /*6140*/  ULEA.HI UR48, UR48, UR5, URZ, 0x6 ;  /* 0x0000000530307291 */ /* 0x000fe2000f8f30ff */
[----:B------:R-:W-:Y:S01]  /*6150*/  LOP3.LUT R144, R5, 0x30, R144, 0xf8, !PT ;  /* 0x0000003005907812 */ /* 0x000fe200078ef890 */
[----:B------:R-:W-:Y:S01]  /*6160*/  IMAD.MOV.U32 R68, RZ, RZ, RZ ;  /* 0x000000ffff447224 */ /* 0x000fe200078e00ff */
[----:B------:R-:W-:Y:S01]  /*6170*/  LOP3.LUT R148, R148, 0x40, RZ, 0xc0, !PT ;  /* 0x0000004094947812 */ /* 0x000fe200078ec0ff */
[----:B------:R-:W-:Y:S01]  /*6180*/  IMAD.MOV.U32 R142, RZ, RZ, RZ ;  /* 0x000000ffff8e7224 */ /* 0x000fe200078e00ff */
[----:B------:R-:W3:Y:S01]  /*6190*/  LDC.64 R138, c[0x0][0x890] ;  /* 0x00022400ff8a7b82 */ /* 0x000ee20000000a00 */
[----:B------:R-:W-:Y:S01]  /*61a0*/  LOP3.LUT R144, R144, 0x1e40, R4, 0xf8, !PT ;  /* 0x00001e4090907812 */ /* 0x000fe200078ef804 */
[----:B------:R-:W4:Y:S01]  /*61b0*/  LDCU UR56, c[0x0][0x370] ;  /* 0x00006e00ff3877ac */ /* 0x000f220008000800 */
[----:B------:R-:W-:Y:S01]  /*61c0*/  LOP3.LUT R69, R69, 0x600000, RZ, 0xc0, !PT ;  /* 0x0060000045457812 */ /* 0x000fe200078ec0ff */
[----:B------:R-:W2:Y:S04]  /*61d0*/  LDCU UR42, c[0x0][0xb0c] ;  /* 0x00016180ff2a77ac */ /* 0x000ea80008000800 */
[----:B------:R-:W2:Y:S01]  /*61e0*/  LDC.64 R134, c[0x0][0x8b0] ;  /* 0x00022c00ff867b82 */ /* 0x000ea20000000a00 */
[----:B-1----:R-:W-:Y:S01]  /*61f0*/  ULEA UR45, UR4, UR45, 0x18 ;  /* 0x0000002d042d7291 */ /* 0x002fe2000f8ec0ff */
[----:B------:R-:W1:Y:S06]  /*6200*/  LDCU UR38, c[0x0][0xb30] ;  /* 0x00016600ff2677ac */ /* 0x000e6c0008000800 */
[----:B------:R-:W1:Y:S01]  /*6210*/  LDC.64 R132, c[0x0][0x8a8] ;  /* 0x00022a00ff847b82 */ /* 0x000e620000000a00 */
[----:B------:R-:W-:Y:S01]  /*6220*/  VIADD R149, R144, UR45 ;  /* 0x0000002d90957c36 */ /* 0x000fe20008000000 */
[----:B------:R-:W-:Y:S01]  /*6230*/  UIADD3 UR4, UPT, UPT, UR45, 0x2200, URZ ;  /* 0x000022002d047890 */ /* 0x000fe2000fffe0ff */
[----:B------:R-:W4:Y:S01]  /*6240*/  LDS R2, [UR45+0x1b0] ;  /* 0x0001b02dff027984 */ /* 0x000f220008000800 */
[----:B------:R-:W1:Y:S02]  /*6250*/  LDCU UR58, c[0x0][0x388] ;  /* 0x00007100ff3a77ac */ /* 0x000e640008000800 */
[----:B------:R-:W-:-:S02]  /*6260*/  IADD3 R143, PT, PT, -R143, 0x200, R149 ;  /* 0x000002008f8f7810 */ /* 0x000fc40007ffe195 */
[----:B------:R-:W-:Y:S01]  /*6270*/  IADD3 R149, PT, PT, -R148, 0x200, R149 ;  /* 0x0000020094957810 */ /* 0x000fe20007ffe195 */
[----:B------:R-:W-:Y:S01]  /*6280*/  IMAD.U32 R150, RZ, RZ, UR4 ;  /* 0x00000004ff967e24 */ /* 0x000fe2000f8e00ff */
[----:B------:R-:W1:Y:S01]  /*6290*/  LDCU.64 UR60, c[0x0][0x888] ;  /* 0x00011100ff3c77ac */ /* 0x000e620008000a00 */
[----:B------:R-:W-:Y:S01]  /*62a0*/  IMAD.IADD R148, R143, 0x1, -R148 ;  /* 0x000000018f947824 */ /* 0x000fe200078e0a94 */
[----:B------:R-:W1:Y:S01]  /*62b0*/  LDCU.64 UR40, c[0x0][0xb28] ;  /* 0x00016500ff2877ac */ /* 0x000e620008000a00 */
[----:B------:R-:W1:Y:S01]  /*62c0*/  LDCU.128 UR52, c[0x0][0xb10] ;  /* 0x00016200ff3477ac */ /* 0x000e620008000c00 */
[----:B------:R-:W1:Y:S01]  /*62d0*/  LDCU UR51, c[0x0][0x374] ;  /* 0x00006e80ff3377ac */ /* 0x000e620008000800 */
[----:B------:R-:W-:Y:S02]  /*62e0*/  USHF.R.S32.HI UR48, URZ, 0x6, UR48 ;  /* 0x00000006ff307899 */ /* 0x000fe40008011430 */
[----:B------:R-:W-:Y:S01]  /*62f0*/  UIADD3 UR59, UPT, UPT, UR45, 0x200, URZ ;  /* 0x000002002d3b7890 */ /* 0x000fe2000fffe0ff */
[C---:B----4-:R-:W-:Y:S01]  /*6300*/  VIADD R3, R2.reuse, 0x40 ;  /* 0x0000004002037836 */ /* 0x050fe20000000000 */
[----:B------:R-:W-:-:S04]  /*6310*/  LOP3.LUT R2, R2, 0xffff, RZ, 0xc0, !PT ;  /* 0x0000ffff02027812 */ /* 0x000fc800078ec0ff */
[----:B------:R-:W-:-:S05]  /*6320*/  LOP3.LUT R3, R3, 0xffff, RZ, 0xc0, !PT ;  /* 0x0000ffff03037812 */ /* 0x000fca00078ec0ff */
[----:B-123--:R4:W-:Y:S02]  /*6330*/  STL.64 [R1], R2 ;  /* 0x0000000201007387 */ /* 0x00e9e40000100a00 */
.L_x_124:
[----:B----4-:R-:W-:Y:S04]  /*6340*/  SHF.L.U32 R2, R141, 0x1f, RZ ;  /* 0x0000001f8d027819 */ /* 0x010fe800000006ff */
[----:B-1----:R-:W1:Y:S02]  /*6350*/  SYNCS.PHASECHK.TRANS64.TRYWAIT P0, [UR45+0x160], R2 ;  /* 0x00016002ff0075a7 */ /* 0x002e64000800112d */
[----:B-12---:R-:W-:Y:S05]  /*6360*/  @!P0 BRA `(.L_x_107) ;  /* 0x0000003400288947 */ /* 0x006fea0003800000 */
.L_x_188:
[----:B------:R-:W2:Y:S01]  /*6370*/  LDS.128 R4, [UR45+0x1a0] ;  /* 0x0001a02dff047984 */ /* 0x000ea20008000c00 */
[----:B-1----:R-:W-:Y:S01]  /*6380*/  LEA R2, R68, UR43, 0x2 ;  /* 0x0000002b44027c11 */ /* 0x002fe2000f8e10ff */
[----:B------:R-:W-:Y:S02]  /*6390*/  UIADD3 UR4, UPT, UPT, UR45, 0x168, URZ ;  /* 0x000001682d047890 */ /* 0x000fe4000fffe0ff */
[----:B------:R-:W-:Y:S02]  /*63a0*/  UISETP.GE.AND UP0, UPT, UR39, 0x1, UPT ;  /* 0x000000012700788c */ /* 0x000fe4000bf06270 */
[----:B------:R-:W-:Y:S01]  /*63b0*/  UPRMT UR4, URZ, 0x654, UR4 ;  /* 0x00000654ff047896 */ /* 0x000fe20008000004 */
[----:B------:R-:W-:Y:S01]  /*63c0*/  @!PT LDS RZ, [RZ] ;  /* 0x00000000fffff984 */ /* 0x000fe20000000800 */
[----:B------:R-:W-:Y:S01]  /*63d0*/  @!PT LDS RZ, [RZ] ;  /* 0x00000000fffff984 */ /* 0x000fe20000000800 */
[----:B------:R-:W-:Y:S01]  /*63e0*/  @!PT LDS RZ, [RZ] ;  /* 0x00000000fffff984 */ /* 0x000fe20000000800 */
[----:B------:R-:W-:Y:S01]  /*63f0*/  @!PT LDS RZ, [RZ] ;  /* 0x00000000fffff984 */ /* 0x000fe20000000800 */
[----:B------:R1:W-:Y:S06]  /*6400*/  MEMBAR.ALL.CTA ;  /* 0x0000000000007992 */ /* 0x0003ec0000008000 */
[----:B-1----:R-:W1:Y:S02]  /*6410*/  FENCE.VIEW.ASYNC.S ;  /* 0x00000000000073c6 */ /* 0x002e640000000000 */
[----:B-1----:R-:W-:Y:S06]  /*6420*/  SYNCS.ARRIVE.TRANS64.RED.A1T0 RZ, [UR4], RZ ;  /* 0x000000ffffff79a7 */ /* 0x002fec0008100404 */
[----:B------:R-:W5:Y:S01]  /*6430*/  LDL R2, [R2] ;  /* 0x0000000002027983 */ /* 0x000f620000100800 */
[----:B--2---:R-:W-:Y:S11]  /*6440*/  LOP3.LUT P0, RZ, R6, 0x1, RZ, 0xc0, !PT ;  /* 0x0000000106ff7812 */ /* 0x004ff6000780c0ff */
[----:B------:R-:W-:Y:S02]  /*6450*/  @!UPT UIADD3 URZ, UPT, UPT, URZ, URZ, URZ ;  /* 0x000000fffffff290 */ /* 0x000fe4000fffe0ff */
[----:B------:R-:W-:Y:S01]  /*6460*/  VOTEU.ANY UP1, P0 ;  /* 0x0000000000ff7886 */ /* 0x000fe20000020100 */
[----:B------:R-:W-:Y:S01]  /*6470*/  PLOP3.LUT P0, PT, PT, PT, UP1, 0x80, 0x8 ;  /* 0x000000000008781c */ /* 0x000fe20003f0f018 */
[----:B------:R-:W-:Y:S11]  /*6480*/  UP2UR UR50, UPR, URZ, 0x2 ;  /* 0x00000002ff327883 */ /* 0x000ff60008000000 */
[----:B------:R-:W-:Y:S01]  /*6490*/  @!UPT UIADD3 URZ, UPT, UPT, URZ, URZ, URZ ;  /* 0x000000fffffff290 */ /* 0x000fe2000fffe0ff */
[----:B------:R-:W-:Y:S02]  /*64a0*/  @P0 MOV R3, R4 ;  /* 0x0000000400030202 */ /* 0x000fe40000000f00 */
[----:B------:R-:W-:Y:S02]  /*64b0*/  @P0 LOP3.LUT R0, R5, 0xffff, RZ, 0xc0, !PT ;  /* 0x0000ffff05000812 */ /* 0x000fe400078ec0ff */
[----:B------:R-:W-:Y:S02]  /*64c0*/  @P0 R2UR UR5, R3 ;  /* 0x00000000030502ca */ /* 0x000fe400000e0000 */
[----:B------:R-:W-:Y:S01]  /*64d0*/  @P0 R2UR UR4, R0 ;  /* 0x00000000000402ca */ /* 0x000fe200000e0000 */
[----:B------:R-:W-:Y:S05]  /*64e0*/  IMAD.U32 R0, RZ, RZ, UR48 ;  /* 0x00000030ff007e24 */ /* 0x000fea000f8e00ff */
[----:B------:R-:W-:Y:S05]  /*64f0*/  IABS R3, R0 ;  /* 0x0000000000037213 */ /* 0x000fea0000000000 */
[----:B------:R-:W-:Y:S02]  /*6500*/  @UP1 UMOV UR37, UR5 ;  /* 0x0000000500251c82 */ /* 0x000fe40008000000 */
[----:B------:R-:W-:Y:S01]  /*6510*/  @UP1 UMOV UR36, UR4 ;  /* 0x0000000400241c82 */ /* 0x000fe20008000000 */
[----:B------:R-:W-:Y:S05]  /*6520*/  BRA.U !UP0, `(.L_x_108) ;  /* 0x0000000108cc7547 */ /* 0x000fea000b800000 */
[----:B------:R-:W1:Y:S01]  /*6530*/  LDCU UR9, c[0x0][0xb20] ;  /* 0x00016400ff0977ac */ /* 0x000e620008000800 */
[----:B------:R-:W-:Y:S02]  /*6540*/  UIMAD.WIDE.U32 UR4, UR51, UR55, URZ ;  /* 0x00000037330472a5 */ /* 0x000fe4000f8e00ff */
[----:B------:R-:W-:Y:S02]  /*6550*/  UIMAD.WIDE.U32 UR6, UR56, UR52, URZ ;  /* 0x00000034380672a5 */ /* 0x000fe4000f8e00ff */
[----:B------:R-:W-:Y:S02]  /*6560*/  UIMAD.WIDE.U32 UR10, UR36, UR55, URZ ;  /* 0x00000037240a72a5 */ /* 0x000fe4000f8e00ff */
[----:B------:R-:W-:Y:S02]  /*6570*/  UISETP.NE.AND UP0, UPT, UR54, 0x1, UPT ;  /* 0x000000013600788c */ /* 0x000fe4000bf05270 */
[----:B------:R-:W-:Y:S02]  /*6580*/  UISETP.NE.AND UP1, UPT, UR42, 0x1, UPT ;  /* 0x000000012a00788c */ /* 0x000fe4000bf25270 */
[----:B------:R-:W-:Y:S02]  /*6590*/  UISETP.NE.AND UP2, UPT, UR39, 0x1, UPT ;  /* 0x000000012700788c */ /* 0x000fe4000bf45270 */
[----:B------:R-:W-:Y:S01]  /*65a0*/  UIMAD.WIDE.U32 UR12, UR37, UR52, URZ ;  /* 0x00000034250c72a5 */ /* 0x000fe2000f8e00ff */
[----:B------:R-:W-:Y:S01]  /*65b0*/  UMOV UR4, UR5 ;  /* 0x0000000500047c82 */ /* 0x000fe20008000000 */
[----:B------:R-:W-:Y:S01]  /*65c0*/  UMOV UR6, UR11 ;  /* 0x0000000b00067c82 */ /* 0x000fe20008000000 */
[----:B-1----:R-:W-:Y:S03]  /*65d0*/  USHF.R.U32.HI UR8, URZ, UR9, UR4 ;  /* 0x00000009ff087299 */ /* 0x002fe60008011604 */
[----:B------:R-:W-:Y:S02]  /*65e0*/  UMOV UR4, UR7 ;  /* 0x0000000700047c82 */ /* 0x000fe40008000000 */
[----:B------:R-:W-:Y:S02]  /*65f0*/  USHF.R.U32.HI UR5, URZ, UR53, UR4 ;  /* 0x00000035ff057299 */ /* 0x000fe40008011604 */
[----:B------:R-:W-:Y:S02]  /*6600*/  USEL UR4, UR51, UR8, !UP0 ;  /* 0x0000000833047287 */ /* 0x000fe4000c000000 */
[----:B------:R-:W-:Y:S02]  /*6610*/  USHF.R.U32.HI UR8, URZ, UR9, UR6 ;  /* 0x00000009ff087299 */ /* 0x000fe40008011606 */
[----:B------:R-:W-:Y:S02]  /*6620*/  UIMAD.WIDE.U32 UR6, UR4, UR40, URZ ;  /* 0x00000028040672a5 */ /* 0x000fe4000f8e00ff */
[----:B------:R-:W-:Y:S02]  /*6630*/  USEL UR9, UR56, UR5, !UP1 ;  /* 0x0000000538097287 */ /* 0x000fe4000c800000 */
[----:B------:R-:W-:Y:S02]  /*6640*/  USEL UR8, UR36, UR8, !UP0 ;  /* 0x0000000824087287 */ /* 0x000fe4000c000000 */
[----:B------:R-:W-:Y:S01]  /*6650*/  UIMAD.WIDE.U32 UR10, UR9, UR40, URZ ;  /* 0x00000028090a72a5 */ /* 0x000fe2000f8e00ff */
[----:B------:R-:W-:Y:S01]  /*6660*/  UMOV UR6, UR7 ;  /* 0x0000000700067c82 */ /* 0x000fe20008000000 */
[----:B------:R-:W-:Y:S01]  /*6670*/  UMOV UR5, UR13 ;  /* 0x0000000d00057c82 */ /* 0x000fe20008000000 */
[----:B------:R-:W-:Y:S02]  /*6680*/  @UP2 USHF.R.U32.HI UR4, URZ, UR41, UR6 ;  /* 0x00000029ff042299 */ /* 0x000fe40008011606 */
[----:B------:R-:W-:Y:S02]  /*6690*/  USHF.R.U32.HI UR5, URZ, UR53, UR5 ;  /* 0x00000035ff057299 */ /* 0x000fe40008011605 */
[----:B------:R-:W-:Y:S02]  /*66a0*/  UIMAD UR4, UR39, UR4, URZ ;  /* 0x00000004270472a4 */ /* 0x000fe4000f8e02ff */
[----:B------:R-:W-:Y:S02]  /*66b0*/  USEL UR5, UR37, UR5, !UP1 ;  /* 0x0000000525057287 */ /* 0x000fe4000c800000 */
[----:B------:R-:W-:Y:S01]  /*66c0*/  UISETP.GE.AND UP0, UPT, UR8, UR4, UPT ;  /* 0x000000040800728c */ /* 0x000fe2000bf06270 */
[----:B------:R-:W-:Y:S01]  /*66d0*/  UMOV UR6, UR11 ;  /* 0x0000000b00067c82 */ /* 0x000fe20008000000 */
[----:B------:R-:W-:Y:S02]  /*66e0*/  UIMAD.WIDE.U32 UR10, UR8, UR40, URZ ;  /* 0x00000028080a72a5 */ /* 0x000fe4000f8e00ff */
[----:B------:R-:W-:Y:S04]  /*66f0*/  @UP2 USHF.R.U32.HI UR9, URZ, UR41, UR6 ;  /* 0x00000029ff092299 */ /* 0x000fe80008011606 */
[----:B------:R-:W-:Y:S01]  /*6700*/  UIMAD UR6, UR39, UR9, URZ ;  /* 0x00000009270672a4 */ /* 0x000fe2000f8e02ff */
[----:B------:R-:W-:Y:S03]  /*6710*/  UMOV UR4, UR11 ;  /* 0x0000000b00047c82 */ /* 0x000fe60008000000 */
[----:B------:R-:W-:Y:S02]  /*6720*/  UISETP.GE.OR UP0, UPT, UR5, UR6, UP0 ;  /* 0x000000060500728c */ /* 0x000fe40008706670 */
[----:B------:R-:W-:Y:S02]  /*6730*/  USHF.R.U32.HI UR4, URZ, UR41, UR4 ;  /* 0x00000029ff047299 */ /* 0x000fe40008011604 */
[----:B------:R-:W-:Y:S02]  /*6740*/  UIMAD.WIDE.U32 UR6, UR5, UR40, URZ ;  /* 0x00000028050672a5 */ /* 0x000fe4000f8e00ff */
[----:B------:R-:W-:Y:S02]  /*6750*/  USEL UR11, UR8, UR4, !UP2 ;  /* 0x00000004080b7287 */ /* 0x000fe4000d000000 */
[----:B------:R-:W-:Y:S02]  /*6760*/  UIADD3 UR6, UPT, UPT, -UR5, URZ, URZ ;  /* 0x000000ff05067290 */ /* 0x000fe4000fffe1ff */
[----:B------:R-:W-:Y:S02]  /*6770*/  UIADD3 UR10, UPT, UPT, -UR11, URZ, URZ ;  /* 0x000000ff0b0a7290 */ /* 0x000fe4000fffe1ff */
[----:B------:R-:W-:Y:S02]  /*6780*/  UIMAD UR6, UR42, UR6, UR37 ;  /* 0x000000062a0672a4 */ /* 0x000fe4000f8e0225 */
[----:B------:R-:W-:Y:S01]  /*6790*/  UIMAD UR10, UR39, UR10, UR8 ;  /* 0x0000000a270a72a4 */ /* 0x000fe2000f8e0208 */
[----:B------:R-:W-:Y:S01]  /*67a0*/  @!UP0 UMOV UR4, UR7 ;  /* 0x0000000700048c82 */ /* 0x000fe20008000000 */
[----:B------:R-:W-:Y:S02]  /*67b0*/  UIADD3 UR7, UPT, UPT, -UR8, URZ, URZ ;  /* 0x000000ff08077290 */ /* 0x000fe4000fffe1ff */
[----:B------:R-:W-:Y:S04]  /*67c0*/  @!UP0 USHF.R.U32.HI UR4, URZ, UR41, UR4 ;  /* 0x00000029ff048299 */ /* 0x000fe80008011604 */
[----:B------:R-:W-:Y:S04]  /*67d0*/  @!UP0 USEL UR4, UR5, UR4, !UP2 ;  /* 0x0000000405048287 */ /* 0x000fe8000d000000 */
[----:B------:R-:W-:Y:S02]  /*67e0*/  @!UP0 UIMAD UR9, UR9, UR10, UR4 ;  /* 0x0000000a090982a4 */ /* 0x000fe4000f8e0204 */
[----:B------:R-:W-:Y:S02]  /*67f0*/  @!UP0 UIADD3 UR10, UPT, UPT, UR11, -UR4, URZ ;  /* 0x800000040b0a8290 */ /* 0x000fe4000fffe0ff */
[----:B------:R-:W-:Y:S02]  /*6800*/  UIMAD UR4, UR54, UR7, UR36 ;  /* 0x00000007360472a4 */ /* 0x000fe4000f8e0224 */
[----:B------:R-:W-:Y:S03]  /*6810*/  @!UP0 UIMAD UR8, UR10, UR39, UR5 ;  /* 0x000000270a0882a4 */ /* 0x000fe6000f8e0205 */
[----:B------:R-:W-:Y:S02]  /*6820*/  @!UP0 UMOV UR5, UR9 ;  /* 0x0000000900058c82 */ /* 0x000fe40008000000 */
[----:B------:R-:W-:Y:S02]  /*6830*/  UIMAD UR37, UR5, UR42, UR6 ;  /* 0x0000002a052572a4 */ /* 0x000fe4000f8e0206 */
[----:B------:R-:W-:Y:S11]  /*6840*/  UIMAD UR36, UR8, UR54, UR4 ;  /* 0x00000036082472a4 */ /* 0x000ff6000f8e0204 */
[----:B------:R-:W-:Y:S01]  /*6850*/  @!UPT UIADD3 URZ, UPT, UPT, URZ, URZ, URZ ;  /* 0x000000fffffff290 */ /* 0x000fe2000fffe0ff */
.L_x_108:
[----:B------:R-:W-:Y:S01]  /*6860*/  UISETP.NE.AND UP1, UPT, UR38, 0x1, UPT ;  /* 0x000000012600788c */ /* 0x000fe2000bf25270 */
[----:B------:R-:W-:Y:S01]  /*6870*/  R2UR UR6, R3 ;  /* 0x00000000030672ca */ /* 0x000fe200000e0000 */
[----:B------:R-:W-:Y:S01]  /*6880*/  UISETP.NE.AND UP4, UPT, UR48, URZ, UPT ;  /* 0x000000ff3000728c */ /* 0x000fe2000bf85270 */
[----:B------:R-:W-:Y:S02]  /*6890*/  IABS R0, R0 ;  /* 0x0000000000007213 */ /* 0x000fe40000000000 */
[----:B------:R-:W-:Y:S03]  /*68a0*/  @P0 SHF.R.U32.HI R4, RZ, 0x10, R5 ;  /* 0x00000010ff040819 */ /* 0x000fe60000011605 */
[----:B------:R-:W-:Y:S01]  /*68b0*/  IMAD.MOV R0, RZ, RZ, -R0 ;  /* 0x000000ffff007224 */ /* 0x000fe200078e0a00 */
[----:B------:R-:W-:Y:S02]  /*68c0*/  @P0 R2UR UR57, R4 ;  /* 0x00000000043902ca */ /* 0x000fe400000e0000 */
[----:B------:R-:W1:Y:S03]  /*68d0*/  @!UP1 LDCU.128 UR12, c[0x0][0xb10] ;  /* 0x00016200ff0c97ac */ /* 0x000e660008000c00 */
[----:B------:R-:W2:Y:S01]  /*68e0*/  I2F.RP R3, UR6 ;  /* 0x0000000600037d06 */ /* 0x000ea20008209400 */
[----:B------:R-:W3:Y:S09]  /*68f0*/  @!UP1 LDCU UR10, c[0x0][0xb20] ;  /* 0x00016400ff0a97ac */ /* 0x000ef20008000800 */
[----:B--2---:R-:W2:Y:S02]  /*6900*/  MUFU.RCP R3, R3 ;  /* 0x0000000300037308 */ /* 0x004ea40000001000 */
[----:B--2---:R-:W-:Y:S08]  /*6910*/  VIADD R3, R3, 0xffffffe ;  /* 0x0ffffffe03037836 */ /* 0x004ff00000000000 */
[----:B------:R-:W2:Y:S02]  /*6920*/  F2I.FTZ.U32.TRUNC.NTZ R3, R3 ;  /* 0x0000000300037305 */ /* 0x000ea4000021f000 */
[----:B--2---:R-:W-:Y:S01]  /*6930*/  R2UR UR5, R3 ;  /* 0x00000000030572ca */ /* 0x004fe200000e0000 */
[----:B------:R-:W-:Y:S05]  /*6940*/  IMAD.U32 R3, RZ, RZ, UR26 ;  /* 0x0000001aff037e24 */ /* 0x000fea000f8e00ff */
[----:B------:R-:W-:Y:S04]  /*6950*/  IABS R3, R3 ;  /* 0x0000000300037213 */ /* 0x000fe80000000000 */
[----:B------:R-:W-:Y:S03]  /*6960*/  R2UR UR8, R3 ;  /* 0x00000000030872ca */ /* 0x000fe600000e0000 */
[----:B------:R-:W-:Y:S04]  /*6970*/  UIADD3 UR4, UPT, UPT, URZ, -UR5, URZ ;  /* 0x80000005ff047290 */ /* 0x000fe8000fffe0ff */
[----:B------:R-:W-:Y:S03]  /*6980*/  UIMAD UR7, UR4, UR6, URZ ;  /* 0x00000006040772a4 */ /* 0x000fe6000f8e02ff */
[----:B------:R-:W-:Y:S02]  /*6990*/  UMOV UR4, URZ ;  /* 0x000000ff00047c82 */ /* 0x000fe40008000000 */
[----:B------:R-:W-:Y:S02]  /*69a0*/  UIMAD.WIDE.U32 UR4, UR5, UR7, UR4 ;  /* 0x00000007050472a5 */ /* 0x000fe4000f8e0004 */
[----:B------:R-:W-:Y:S05]  /*69b0*/  R2UR UR7, R0 ;  /* 0x00000000000772ca */ /* 0x000fea00000e0000 */
[----:B------:R-:W-:Y:S02]  /*69c0*/  UMOV UR4, UR5 ;  /* 0x0000000500047c82 */ /* 0x000fe40008000000 */
[----:B------:R-:W-:Y:S07]  /*69d0*/  UIMAD.WIDE.U32 UR4, UR4, UR8, URZ ;  /* 0x00000008040472a5 */ /* 0x000fee000f8e00ff */
[----:B------:R-:W-:Y:S02]  /*69e0*/  UMOV UR11, UR5 ;  /* 0x00000005000b7c82 */ /* 0x000fe40008000000 */
[----:B------:R-:W-:Y:S02]  /*69f0*/  UIMAD UR4, UR11, UR7, UR8 ;  /* 0x000000070b0472a4 */ /* 0x000fe4000f8e0208 */
[----:B------:R-:W2:Y:S02]  /*6a00*/  @!UP1 LDCU UR5, c[0x0][0xb0c] ;  /* 0x00016180ff0597ac */ /* 0x000ea40008000800 */
[----:B------:R-:W-:Y:S02]  /*6a10*/  UISETP.GT.U32.AND UP0, UPT, UR6, UR4, UPT ;  /* 0x000000040600728c */ /* 0x000fe4000bf04070 */
[----:B-1----:R-:W-:Y:S09]  /*6a20*/  UIMAD.WIDE.U32 UR8, UR37, UR12, URZ ;  /* 0x0000000c250872a5 */ /* 0x002ff2000f8e00ff */
[----:B------:R-:W-:Y:S02]  /*6a30*/  @!UP0 UIADD3 UR4, UPT, UPT, UR4, -UR6, URZ ;  /* 0x8000000604048290 */ /* 0x000fe4000fffe0ff */
[----:B------:R-:W-:Y:S02]  /*6a40*/  @!UP0 UIADD3 UR11, UPT, UPT, UR11, 0x1, URZ ;  /* 0x000000010b0b8890 */ /* 0x000fe4000fffe0ff */
[----:B------:R-:W-:Y:S02]  /*6a50*/  UISETP.GE.U32.AND UP3, UPT, UR4, UR6, UPT ;  /* 0x000000060400728c */ /* 0x000fe4000bf66070 */
[----:B------:R-:W-:Y:S02]  /*6a60*/  UIMAD.WIDE.U32 UR6, UR36, UR15, URZ ;  /* 0x0000000f240672a5 */ /* 0x000fe4000f8e00ff */
[----:B------:R-:W-:Y:S02]  /*6a70*/  ULOP3.LUT UR4, UR26, UR48, URZ, 0x3c, !UPT ;  /* 0x000000301a047292 */ /* 0x000fe4000f8e3cff */
[----:B------:R-:W-:Y:S02]  /*6a80*/  @!UP1 UISETP.NE.AND UP0, UPT, UR14, 0x1, UPT ;  /* 0x000000010e00988c */ /* 0x000fe4000bf05270 */
[----:B------:R-:W-:Y:S02]  /*6a90*/  UISETP.GE.AND UP5, UPT, UR4, URZ, UPT ;  /* 0x000000ff0400728c */ /* 0x000fe4000bfa6270 */
[----:B--2---:R-:W-:Y:S02]  /*6aa0*/  @!UP1 UISETP.NE.AND UP2, UPT, UR5, 0x1, UPT ;  /* 0x000000010500988c */ /* 0x004fe4000bf45270 */
[----:B------:R-:W-:Y:S01]  /*6ab0*/  @UP3 UIADD3 UR11, UPT, UPT, UR11, 0x1, URZ ;  /* 0x000000010b0b3890 */ /* 0x000fe2000fffe0ff */
[----:B------:R-:W-:Y:S01]  /*6ac0*/  @!UP1 UMOV UR6, UR7 ;  /* 0x0000000700069c82 */ /* 0x000fe20008000000 */
[----:B------:R-:W-:Y:S01]  /*6ad0*/  @!UP1 UMOV UR4, UR9 ;  /* 0x0000000900049c82 */ /* 0x000fe20008000000 */
[----:B---3--:R-:W-:Y:S02]  /*6ae0*/  @!UP1 USHF.R.U32.HI UR6, URZ, UR10, UR6 ;  /* 0x0000000aff069299 */ /* 0x008fe40008011606 */
[----:B------:R-:W-:Y:S02]  /*6af0*/  @!UP1 USHF.R.U32.HI UR4, URZ, UR13, UR4 ;  /* 0x0000000dff049299 */ /* 0x000fe40008011604 */
[----:B------:R-:W-:Y:S02]  /*6b00*/  @!UP1 USEL UR6, UR36, UR6, !UP0 ;  /* 0x0000000624069287 */ /* 0x000fe4000c000000 */
[----:B------:R-:W-:Y:S02]  /*6b10*/  ULOP3.LUT UP0, URZ, UR59, 0x1b0, URZ, 0xc0, !UPT ;  /* 0x000001b03bff7892 */ /* 0x000fe4000f80c0ff */
[----:B------:R-:W-:Y:S01]  /*6b20*/  @!UP1 USEL UR7, UR37, UR4, !UP2 ;  /* 0x0000000425079287 */ /* 0x000fe2000d000000 */
[----:B------:R-:W-:Y:S02]  /*6b30*/  UMOV UR44, UR11 ;  /* 0x0000000b002c7c82 */ /* 0x000fe40008000000 */
[----:B------:R-:W-:Y:S02]  /*6b40*/  @!UP5 UIADD3 UR44, UPT, UPT, -UR44, URZ, URZ ;  /* 0x000000ff2c2cd290 */ /* 0x000fe4000fffe1ff */
[----:B------:R-:W-:Y:S02]  /*6b50*/  @!UP4 ULOP3.LUT UR44, URZ, UR48, URZ, 0x33, !UPT ;  /* 0x00000030ff2cc292 */ /* 0x000fe4000f8e33ff */
[----:B------:R-:W-:Y:S02]  /*6b60*/  @!UP1 UIADD3 UR4, UPT, UPT, -UR7, UR6, URZ ;  /* 0x0000000607049290 */ /* 0x000fe4000fffe1ff */
[----:B------:R-:W-:Y:S02]  /*6b70*/  @!UP1 UIADD3 UR6, UPT, UPT, UR7, -UR6, URZ ;  /* 0x8000000607069290 */ /* 0x000fe4000fffe0ff */
[----:B------:R-:W-:Y:S02]  /*6b80*/  UIADD3 UR7, UPT, UPT, -UR44, URZ, URZ ;  /* 0x000000ff2c077290 */ /* 0x000fe4000fffe1ff */
[----:B------:R-:W-:Y:S02]  /*6b90*/  @!UP1 UIMAD UR37, UR4, UR5, UR37 ;  /* 0x00000005042592a4 */ /* 0x000fe4000f8e0225 */
[----:B------:R-:W-:Y:S02]  /*6ba0*/  @!UP1 UIMAD UR36, UR6, UR14, UR36 ;  /* 0x0000000e062492a4 */ /* 0x000fe4000f8e0224 */
[----:B------:R-:W-:Y:S01]  /*6bb0*/  UIMAD UR46, UR48, UR7, UR26 ;  /* 0x00000007302e72a4 */ /* 0x000fe2000f8e021a */
[----:B------:R-:W-:Y:S11]  /*6bc0*/  BRA.U !UP0, `(.L_x_109) ;  /* 0x0000000108407547 */ /* 0x000ff6000b800000 */
[----:B------:R-:W1:Y:S01]  /*6bd0*/  LDCU.64 UR8, c[0x4][0x80] ;  /* 0x01001000ff0877ac */ /* 0x000e620008000a00 */
[----:B------:R-:W-:Y:S01]  /*6be0*/  MOV R15, 0x0 ;  /* 0x00000000000f7802 */ /* 0x000fe20000000f00 */
[----:B------:R-:W-:Y:S02]  /*6bf0*/  HFMA2 R12, -RZ, RZ, 0, 5.9604644775390625e-08 ;  /* 0x00000001ff0c7431 */ /* 0x000fe400000001ff */
[----:B------:R-:W-:Y:S02]  /*6c00*/  IMAD.MOV.U32 R8, RZ, RZ, 0x70 ;  /* 0x00000070ff087424 */ /* 0x000fe400078e00ff */
[----:B------:R-:W-:Y:S01]  /*6c10*/  IMAD.MOV.U32 R13, RZ, RZ, RZ ;  /* 0x000000ffff0d7224 */ /* 0x000fe200078e00ff */
[----:B------:R-:W2:Y:S01]  /*6c20*/  LDCU.64 UR6, c[0x4][0x88] ;  /* 0x01001100ff0677ac */ /* 0x000ea20008000a00 */
[----:B------:R-:W3:Y:S01]  /*6c30*/  LDC.64 R14, c[0x4][R15] ;  /* 0x010000000f0e7b82 */ /* 0x000ee20000000a00 */
[----:B------:R-:W4:Y:S01]  /*6c40*/  LDCU.64 UR4, c[0x4][0x8] ;  /* 0x01000100ff0477ac */ /* 0x000f220008000a00 */
[----:B-1----:R-:W-:Y:S01]  /*6c50*/  MOV R5, UR9 ;  /* 0x0000000900057c02 */ /* 0x002fe20008000f00 */
[----:B------:R-:W-:Y:S01]  /*6c60*/  IMAD.U32 R4, RZ, RZ, UR8 ;  /* 0x00000008ff047e24 */ /* 0x000fe2000f8e00ff */
[----:B--2---:R-:W-:Y:S01]  /*6c70*/  MOV R7, UR7 ;  /* 0x0000000700077c02 */ /* 0x004fe20008000f00 */
[----:B------:R-:W-:Y:S01]  /*6c80*/  IMAD.U32 R6, RZ, RZ, UR6 ;  /* 0x00000006ff067e24 */ /* 0x000fe2000f8e00ff */
[----:B----4-:R-:W-:Y:S01]  /*6c90*/  MOV R11, UR5 ;  /* 0x00000005000b7c02 */ /* 0x010fe20008000f00 */
[----:B------:R-:W-:Y:S02]  /*6ca0*/  IMAD.U32 R10, RZ, RZ, UR4 ;  /* 0x00000004ff0a7e24 */ /* 0x000fe4000f8e00ff */
[----:B------:R-:W-:Y:S07]  /*6cb0*/  LEPC R20, `(.L_x_109) ;  /* 0x000000001014794e */ /* 0x000fee0000000000 */
[----:B---3-5:R-:W-:Y:S05]  /*6cc0*/  CALL.ABS.NOINC R14 ;  /* 0x000000000e007343 */ /* 0x028fea0003c00000 */
.L_x_109:
[----:B------:R-:W-:Y:S01]  /*6cd0*/  LOP3.LUT P0, RZ, R150, 0x1b0, RZ, 0xc0, !PT ;  /* 0x000001b096ff7812 */ /* 0x000fe2000780c0ff */
[----:B------:R-:W-:Y:S11]  /*6ce0*/  BSSY.RECONVERGENT B6, `(.L_x_110) ;  /* 0x0000013000067945 */ /* 0x000ff60003800200 */
[----:B------:R-:W-:Y:S01]  /*6cf0*/  @!UPT UIADD3 URZ, UPT, UPT, URZ, URZ, URZ ;  /* 0x000000fffffff290 */ /* 0x000fe2000fffe0ff */
[----:B------:R-:W-:Y:S05]  /*6d00*/  @!P0 BRA `(.L_x_111) ;  /* 0x0000000000408947 */ /* 0x000fea0003800000 */
        /* <DEDUP_REMOVED lines=16> */
.L_x_111:
[----:B------:R-:W-:Y:S05]  /*6e10*/  BSYNC.RECONVERGENT B6 ;  /* 0x0000000000067941 */ /* 0x000fea0003800200 */
.L_x_110:
[----:B------:R-:W-:Y:S02]  /*6e20*/  R2UR UR4, R147 ;  /* 0x00000000930472ca */ /* 0x000fe400000e0000 */
[----:B------:R-:W-:Y:S02]  /*6e30*/  ISETP.NE.U32.AND P3, PT, R138, RZ, PT ;  /* 0x000000ff8a00720c */ /* 0x000fe40003f65070 */
[----:B------:R-:W-:Y:S02]  /*6e40*/  ISETP.NE.U32.AND P4, PT, R134, RZ, PT ;  /* 0x000000ff8600720c */ /* 0x000fe40003f85070 */
[----:B------:R-:W-:Y:S02]  /*6e50*/  ISETP.NE.AND.EX P3, PT, R139, RZ, PT, P3 ;  /* 0x000000ff8b00720c */ /* 0x000fe40003f65330 */
[----:B------:R-:W-:Y:S02]  /*6e60*/  PLOP3.LUT P1, PT, PT, PT, PT, 0x8, 0x80 ;  /* 0x000000000080781c */ /* 0x000fe40003f2e170 */
[----:B------:R-:W-:Y:S03]  /*6e70*/  ISETP.NE.AND.EX P4, PT, R135, RZ, PT, P4 ;  /* 0x000000ff8700720c */ /* 0x000fe60003f85340 */
[----:B------:R-:W-:Y:S06]  /*6e80*/  UISETP.NE.AND UP1, UPT, UR4, URZ, UPT ;  /* 0x000000ff0400728c */ /* 0x000fec000bf25270 */
[----:B------:R-:W-:Y:S05]  /*6e90*/  PLOP3.LUT P0, PT, PT, PT, UP1, 0x80, 0x8 ;  /* 0x000000000008781c */ /* 0x000fea0003f0f018 */
[----:B------:R-:W1:Y:S08]  /*6ea0*/  @UP1 LDCU.64 UR4, c[0x0][0x888] ;  /* 0x00011100ff0417ac */ /* 0x000e700008000a00 */
[----:B------:R-:W-:Y:S01]  /*6eb0*/  @P0 PLOP3.LUT P1, PT, P3, PT, PT, 0x80, 0x8 ;  /* 0x000000000008081c */ /* 0x000fe20001f2f070 */
[----:B-1----:R-:W-:Y:S04]  /*6ec0*/  @UP1 UISETP.NE.U32.AND UP0, UPT, UR4, URZ, UPT ;  /* 0x000000ff0400128c */ /* 0x002fe8000bf05070 */
[----:B------:R-:W-:Y:S04]  /*6ed0*/  @UP1 UISETP.NE.AND.EX UP0, UPT, UR5, URZ, UPT, UP0 ;  /* 0x000000ff0500128c */ /* 0x000fe8000bf05300 */
[----:B------:R-:W-:Y:S01]  /*6ee0*/  @UP1 USEL UR4, URZ, 0xffffffff, UP0 ;  /* 0xffffffffff041887 */ /* 0x000fe20008000000 */
[----:B------:R-:W-:Y:S11]  /*6ef0*/  @!P3 BRA `(.L_x_112) ;  /* 0x000000000030b947 */ /* 0x000ff60003800000 */
[----:B------:R-:W-:Y:S01]  /*6f00*/  ISETP.NE.U32.AND P2, PT, R136, RZ, PT ;  /* 0x000000ff8800720c */ /* 0x000fe20003f45070 */
[----:B------:R-:W1:Y:S01]  /*6f10*/  LDCU.64 UR6, c[0x0][0x358] ;  /* 0x00006b00ff0677ac */ /* 0x000e620008000a00 */
[----:B------:R-:W-:Y:S02]  /*6f20*/  IMAD.MOV.U32 R145, RZ, RZ, 0x1 ;  /* 0x00000001ff917424 */ /* 0x000fe400078e00ff */
[----:B------:R-:W-:Y:S11]  /*6f30*/  ISETP.NE.AND.EX P2, PT, R137, RZ, PT, P2 ;  /* 0x000000ff8900720c */ /* 0x000ff60003f45320 */
[----:B------:R-:W-:Y:S02]  /*6f40*/  @!UPT UIADD3 URZ, UPT, UPT, URZ, URZ, URZ ;  /* 0x000000fffffff290 */ /* 0x000fe4000fffe0ff */
[----:B------:R-:W2:Y:S01]  /*6f50*/  @P2 LDC.64 R4, c[0x0][0x888] ;  /* 0x00022200ff042b82 */ /* 0x000ea20000000a00 */
[----:B------:R-:W-:Y:S04]  /*6f60*/  @P2 IMAD R0, R138, UR49, RZ ;  /* 0x000000318a002c24 */ /* 0x000fe8000f8e02ff */
[----:B--2---:R-:W-:Y:S04]  /*6f70*/  @P2 IMAD.WIDE R4, R0, 0x4, R4 ;  /* 0x0000000400042825 */ /* 0x004fe800078e0204 */
[----:B------:R-:W-:Y:S01]  /*6f80*/  HFMA2 R0, -RZ, RZ, 0, 5.9604644775390625e-08 ;  /* 0x00000001ff007431 */ /* 0x000fe200000001ff */
[----:B-1---5:R1:W5:Y:S04]  /*6f90*/  @P2 LDG.E R71, desc[UR6][R4.64] ;  /* 0x0000000604472981 */ /* 0x022368000c1e1900 */
[----:B------:R-:W-:Y:S01]  /*6fa0*/  @!P2 PRMT R145, R0, 0x7610, R145 ;  /* 0x000076100091a816 */ /* 0x000fe20000000091 */
[----:B-1----:R-:W2:Y:S06]  /*6fb0*/  @!P2 LDC R71, c[0x0][0x880] ;  /* 0x00022000ff47ab82 */ /* 0x002eac0000000800 */
.L_x_112:
[----:B------:R-:W-:Y:S05]  /*6fc0*/  @!P4 BRA `(.L_x_113) ;  /* 0x000000000024c947 */ /* 0x000fea0003800000 */
[----:B------:R-:W-:Y:S01]  /*6fd0*/  ISETP.NE.U32.AND P2, PT, R132, RZ, PT ;  /* 0x000000ff8400720c */ /* 0x000fe20003f45070 */
[----:B------:R-:W1:Y:S03]  /*6fe0*/  LDCU.64 UR6, c[0x0][0x358] ;  /* 0x00006b00ff0677ac */ /* 0x000e660008000a00 */
[----:B------:R-:W-:Y:S11]  /*6ff0*/  ISETP.NE.AND.EX P2, PT, R133, RZ, PT, P2 ;  /* 0x000000ff8500720c */ /* 0x000ff60003f45320 */
[----:B------:R-:W-:Y:S02]  /*7000*/  @!UPT UIADD3 URZ, UPT, UPT, URZ, URZ, URZ ;  /* 0x000000fffffff290 */ /* 0x000fe4000fffe0ff */
[----:B------:R-:W3:Y:S01]  /*7010*/  @P2 LDC.64 R4, c[0x0][0x8a8] ;  /* 0x00022a00ff042b82 */ /* 0x000ee20000000a00 */
[----:B------:R-:W-:Y:S04]  /*7020*/  @P2 IMAD R0, R134, UR49, RZ ;  /* 0x0000003186002c24 */ /* 0x000fe8000f8e02ff */
[----:B---3--:R-:W-:Y:S05]  /*7030*/  @P2 IMAD.WIDE R4, R0, 0x4, R4 ;  /* 0x0000000400042825 */ /* 0x008fea00078e0204 */
[----:B-1---5:R1:W5:Y:S02]  /*7040*/  @P2 LDG.E R70, desc[UR6][R4.64] ;  /* 0x0000000604462981 */ /* 0x022364000c1e1900 */
[----:B-1----:R-:W3:Y:S02]  /*7050*/  @!P2 LDC R70, c[0x0][0x8a0] ;  /* 0x00022800ff46ab82 */ /* 0x002ee40000000800 */
.L_x_113:
[----:B--2--5:R-:W-:Y:S01]  /*7060*/  @P0 FSETP.NEU.AND P4, PT, R71, RZ, PT ;  /* 0x000000ff4700020b */ /* 0x024fe20003f8d000 */
[----:B------:R-:W-:Y:S01]  /*7070*/  IMAD.U32 R0, RZ, RZ, UR4 ;  /* 0x00000004ff007e24 */ /* 0x000fe2000f8e00ff */
[----:B------:R-:W-:Y:S01]  /*7080*/  @P0 LOP3.LUT P2, RZ, R145, 0xff, RZ, 0xc0, !PT ;  /* 0x000000ff91ff0812 */ /* 0x000fe2000784c0ff */
[----:B------:R-:W-:Y:S01]  /*7090*/  BSSY B1, `(.L_x_114) ;  /* 0x000003e000017945 */ /* 0x000fe20003800000 */
[----:B------:R-:W-:Y:S01]  /*70a0*/  @P0 SEL R3, RZ, 0xffffffff, P4 ;  /* 0xffffffffff030807 */ /* 0x000fe20002000000 */
[----:B------:R-:W-:Y:S01]  /*70b0*/  IMAD.IADD R2, R69, 0x1, R2 ;  /* 0x0000000145027824 */ /* 0x000fe200078e0202 */
[----:B------:R-:W-:Y:S02]  /*70c0*/  LEA R151, R68, UR45, 0x3 ;  /* 0x0000002d44977c11 */ /* 0x000fe4000f8e18ff */
[----:B------:R-:W-:Y:S02]  /*70d0*/  CS2R R18, SRZ ;  /* 0x0000000000127805 */ /* 0x000fe4000001ff00 */
[----:B------:R-:W-:Y:S02]  /*70e0*/  @P1 SEL R3, R0, R3, !P2 ;  /* 0x0000000300031207 */ /* 0x000fe40005000000 */
[----:B------:R-:W-:Y:S02]  /*70f0*/  CS2R R16, SRZ ;  /* 0x0000000000107805 */ /* 0x000fe4000001ff00 */
[----:B------:R-:W-:Y:S02]  /*7100*/  PLOP3.LUT P5, PT, PT, PT, PT, 0x8, 0x80 ;  /* 0x000000000080781c */ /* 0x000fe40003fae170 */
[----:B------:R-:W-:Y:S02]  /*7110*/  CS2R R26, SRZ ;  /* 0x00000000001a7805 */ /* 0x000fe4000001ff00 */
[----:B------:R-:W-:Y:S02]  /*7120*/  @P0 LOP3.LUT R3, R3, 0x1, RZ, 0xc0, !PT ;  /* 0x0000000103030812 */ /* 0x000fe400078ec0ff */
[----:B------:R-:W-:Y:S02]  /*7130*/  CS2R R24, SRZ ;  /* 0x0000000000187805 */ /* 0x000fe4000001ff00 */
[----:B------:R-:W-:Y:S02]  /*7140*/  CS2R R30, SRZ ;  /* 0x00000000001e7805 */ /* 0x000fe4000001ff00 */
[----:B------:R-:W-:Y:S02]  /*7150*/  CS2R R28, SRZ ;  /* 0x00000000001c7805 */ /* 0x000fe4000001ff00 */
[----:B------:R-:W-:Y:S02]  /*7160*/  ISETP.NE.U32.OR P1, PT, R3, 0x1, !P0 ;  /* 0x000000010300780c */ /* 0x000fe40004725470 */
[----:B------:R-:W-:Y:S02]  /*7170*/  CS2R R34, SRZ ;  /* 0x0000000000227805 */ /* 0x000fe4000001ff00 */
[----:B------:R-:W-:Y:S09]  /*7180*/  CS2R R32, SRZ ;  /* 0x0000000000207805 */ /* 0x000ff2000001ff00 */
[----:B------:R-:W-:Y:S04]  /*7190*/  @P1 SHF.L.U32 R0, R140, 0x1f, RZ ;  /* 0x0000001f8c001819 */ /* 0x000fe800000006ff */
[----:B------:R1:W2:Y:S02]  /*71a0*/  @P1 SYNCS.PHASECHK.TRANS64.TRYWAIT P0, [UR45+0x140], R0 ;  /* 0x00014000ff0015a7 */ /* 0x0002a4000800112d */
[----:B-1----:R-:W-:Y:S04]  /*71b0*/  SHF.L.U32 R0, R142, 0x1f, RZ ;  /* 0x0000001f8e007819 */ /* 0x002fe800000006ff */
[----:B------:R1:W4:Y:S01]  /*71c0*/  SYNCS.PHASECHK.TRANS64.TRYWAIT P4, [R151+URZ+0x170], R0 ;  /* 0x00017000970075a7 */ /* 0x00032200080811ff */
[----:B--2---:R-:W-:Y:S01]  /*71d0*/  @P1 PLOP3.LUT P5, PT, P0, PT, PT, 0x8, 0x80 ;  /* 0x000000000080181c */ /* 0x004fe200007ae170 */
[----:B------:R-:W-:Y:S01]  /*71e0*/  @!UPT UIADD3 URZ, UPT, UPT, URZ, URZ, URZ ;  /* 0x000000fffffff290 */ /* 0x000fe2000fffe0ff */
[----:B-1----:R-:W-:Y:S11]  /*71f0*/  @!P1 BRA `(.L_x_115) ;  /* 0x00000000009c9947 */ /* 0x002ff60003800000 */
[----:B------:R-:W-:Y:S01]  /*7200*/  ISETP.NE.U32.AND P0, PT, RZ, UR60, PT ;  /* 0x0000003cff007c0c */ /* 0x000fe2000bf05070 */
[----:B------:R-:W-:Y:S01]  /*7210*/  BSSY B0, `(.L_x_116) ;  /* 0x0000016000007945 */ /* 0x000fe20003800000 */
[----:B------:R-:W-:Y:S02]  /*7220*/  FSETP.NEU.AND P2, PT, R71, RZ, PT ;  /* 0x000000ff4700720b */ /* 0x000fe40003f4d000 */
[----:B------:R-:W-:Y:S02]  /*7230*/  CS2R R34, SRZ ;  /* 0x0000000000227805 */ /* 0x000fe4000001ff00 */
[----:B------:R-:W-:Y:S02]  /*7240*/  ISETP.NE.AND.EX P0, PT, RZ, UR61, PT, P0 ;  /* 0x0000003dff007c0c */ /* 0x000fe4000bf05300 */
[----:B------:R-:W-:Y:S02]  /*7250*/  CS2R R32, SRZ ;  /* 0x0000000000207805 */ /* 0x000fe4000001ff00 */
[----:B------:R-:W-:Y:S02]  /*7260*/  LOP3.LUT P1, RZ, R145, 0xff, RZ, 0xc0, !PT ;  /* 0x000000ff91ff7812 */ /* 0x000fe4000782c0ff */
[----:B------:R-:W-:Y:S02]  /*7270*/  CS2R R30, SRZ ;  /* 0x00000000001e7805 */ /* 0x000fe4000001ff00 */
[----:B------:R-:W-:Y:S02]  /*7280*/  SEL R3, RZ, 0xffffffff, P2 ;  /* 0xffffffffff037807 */ /* 0x000fe40001000000 */
[----:B------:R-:W-:Y:S02]  /*7290*/  CS2R R28, SRZ ;  /* 0x00000000001c7805 */ /* 0x000fe4000001ff00 */
[----:B------:R-:W-:Y:S02]  /*72a0*/  SEL R4, RZ, 0xffffffff, P0 ;  /* 0xffffffffff047807 */ /* 0x000fe40000000000 */
[----:B------:R-:W-:Y:S02]  /*72b0*/  CS2R R26, SRZ ;  /* 0x00000000001a7805 */ /* 0x000fe4000001ff00 */
[----:B------:R-:W-:Y:S02]  /*72c0*/  CS2R R24, SRZ ;  /* 0x0000000000187805 */ /* 0x000fe4000001ff00 */
[----:B------:R-:W-:Y:S02]  /*72d0*/  CS2R R18, SRZ ;  /* 0x0000000000127805 */ /* 0x000fe4000001ff00 */
[----:B------:R-:W-:Y:S02]  /*72e0*/  @P3 SEL R3, R4, R3, !P1 ;  /* 0x0000000304033207 */ /* 0x000fe40004800000 */
[----:B------:R-:W-:Y:S02]  /*72f0*/  CS2R R16, SRZ ;  /* 0x0000000000107805 */ /* 0x000fe4000001ff00 */
[----:B------:R-:W-:Y:S04]  /*7300*/  LOP3.LUT R3, R3, 0x1, RZ, 0xc0, !PT ;  /* 0x0000000103037812 */ /* 0x000fe800078ec0ff */
[----:B------:R-:W-:Y:S01]  /*7310*/  ISETP.NE.U32.AND P0, PT, R3, 0x1, PT ;  /* 0x000000010300780c */ /* 0x000fe20003f05070 */
[----:B------:R-:W-:Y:S01]  /*7320*/  @!UPT UIADD3 URZ, UPT, UPT, URZ, URZ, URZ ;  /* 0x000000fffffff290 */ /* 0x000fe2000fffe0ff */
[----:B------:R-:W-:Y:S11]  /*7330*/  @!P5 BRA `(.L_x_117) ;  /* 0x00000000000cd947 */ /* 0x000ff60003800000 */
[----:B------:R-:W-:Y:S04]  /*7340*/  SHF.L.U32 R4, R140, 0x1f, RZ ;  /* 0x0000001f8c047819 */ /* 0x000fe800000006ff */
[----:B------:R-:W1:Y:S02]  /*7350*/  SYNCS.PHASECHK.TRANS64.TRYWAIT P1, [UR45+0x140], R4 ;  /* 0x00014004ff0075a7 */ /* 0x000e64000802112d */
[----:B-1----:R-:W-:Y:S05]  /*7360*/  @!P1 BRA `(.L_x_118) ;  /* 0x0000002400409947 */ /* 0x002fea0003800000 */
.L_x_117:
[----:B------:R-:W-:Y:S05]  /*7370*/  BSYNC B0 ;  /* 0x0000000000007941 */ /* 0x000fea0003800000 */
.L_x_116:
[----:B------:R2:W1:Y:S01]  /*7380*/  @P0 LDS.128 R32, [R144+UR45+0x200] ;  /* 0x0002002d90200984 */ /* 0x0004620008000c00 */
[----:B------:R-:W5:Y:S01]  /*7390*/  S2UR UR5, SR_CgaCtaId ;  /* 0x00000000000579c3 */ /* 0x000f620000008800 */
[----:B------:R-:W-:Y:S01]  /*73a0*/  UIADD3 UR4, UPT, UPT, UR45, 0x148, URZ ;  /* 0x000001482d047890 */ /* 0x000fe2000fffe0ff */
[----:B------:R-:W-:Y:S01]  /*73b0*/  LOP3.LUT R140, R140, 0x1, RZ, 0x3c, !PT ;  /* 0x000000018c8c7812 */ /* 0x000fe200078e3cff */
[----:B------:R2:W1:Y:S04]  /*73c0*/  @P0 LDS.128 R28, [R143+0x10] ;  /* 0x000010008f1c0984 */ /* 0x0004680000000c00 */
[----:B------:R2:W1:Y:S04]  /*73d0*/  @P0 LDS.128 R24, [R149+0x20] ;  /* 0x0000200095180984 */ /* 0x0004680000000c00 */
[----:B------:R2:W1:Y:S01]  /*73e0*/  @P0 LDS.128 R16, [R148+0x30] ;  /* 0x0000300094100984 */ /* 0x0004620000000c00 */
[----:B------:R-:W-:Y:S01]  /*73f0*/  @!PT LDS RZ, [RZ] ;  /* 0x00000000fffff984 */ /* 0x000fe20000000800 */
[----:B------:R-:W-:Y:S01]  /*7400*/  @!PT LDS RZ, [RZ] ;  /* 0x00000000fffff984 */ /* 0x000fe20000000800 */
[----:B------:R-:W-:Y:S01]  /*7410*/  @!PT LDS RZ, [RZ] ;  /* 0x00000000fffff984 */ /* 0x000fe20000000800 */
[----:B------:R-:W-:Y:S01]  /*7420*/  @!PT LDS RZ, [RZ] ;  /* 0x00000000fffff984 */ /* 0x000fe20000000800 */
[----:B------:R3:W-:Y:S06]  /*7430*/  MEMBAR.ALL.CTA ;  /* 0x0000000000007992 */ /* 0x0007ec0000008000 */
[----:B---3--:R-:W3:Y:S01]  /*7440*/  FENCE.VIEW.ASYNC.S ;  /* 0x00000000000073c6 */ /* 0x008ee20000000000 */
[----:B-----5:R-:W-:Y:S09]  /*7450*/  UPRMT UR4, UR5, 0x654, UR4 ;  /* 0x0000065405047896 */ /* 0x020ff20008000004 */
[----:B---3--:R-:W-:Y:S03]  /*7460*/  SYNCS.ARRIVE.TRANS64.RED.A1T0 RZ, [UR4], RZ ;  /* 0x000000ffffff79a7 */ /* 0x008fe60008100404 */
.L_x_115:
[----:B------:R-:W-:Y:S05]  /*7470*/  BSYNC B1 ;  /* 0x0000000000017941 */ /* 0x000fea0003800000 */
.L_x_114:
[----:B-1----:R-:W-:Y:S04]  /*7480*/  SHF.R.U32.HI R3, RZ, 0x15, R2 ;  /* 0x00000015ff037819 */ /* 0x002fe80000011602 */
[----:B------:R-:W-:Y:S01]  /*7490*/  LOP3.LUT P0, RZ, R3, 0x3, R146, 0x48, !PT ;  /* 0x0000000303ff7812 */ /* 0x000fe20007804892 */
[----:B------:R-:W-:Y:S01]  /*74a0*/  @!UPT UIADD3 URZ, UPT, UPT, URZ, URZ, URZ ;  /* 0x000000fffffff290 */ /* 0x000fe2000fffe0ff */
[----:B----4-:R-:W-:Y:S11]  /*74b0*/  @P4 BRA `(.L_x_119) ;  /* 0x0000000000084947 */ /* 0x010ff60003800000 */
[----:B------:R-:W1:Y:S02]  /*74c0*/  SYNCS.PHASECHK.TRANS64.TRYWAIT P1, [R151+URZ+0x170], R0 ;  /* 0x00017000970075a7 */ /* 0x000e6400080211ff */
[----:B-1----:R-:W-:Y:S05]  /*74d0*/  @!P1 BRA `(.L_x_120) ;  /* 0x0000002000fc9947 */ /* 0x002fea0003800000 */
.L_x_119:
[----:B------:R-:W-:Y:S05]  /*74e0*/  @!P0 BRA `(.L_x_121) ;  /* 0x0000000000408947 */ /* 0x000fea0003800000 */
[----:B------:R-:W4:Y:S01]  /*74f0*/  LDCU.64 UR8, c[0x4][0x70] ;  /* 0x01000e00ff0877ac */ /* 0x000f220008000a00 */
[----:B------:R-:W-:Y:S01]  /*7500*/  MOV R15, 0x0 ;  /* 0x00000000000f7802 */ /* 0x000fe20000000f00 */
[----:B------:R-:W-:Y:S02]  /*7510*/  HFMA2 R12, -RZ, RZ, 0, 5.9604644775390625e-08 ;  /* 0x00000001ff0c7431 */ /* 0x000fe400000001ff */
[----:B------:R-:W-:Y:S02]  /*7520*/  IMAD.MOV.U32 R8, RZ, RZ, 0x192 ;  /* 0x00000192ff087424 */ /* 0x000fe400078e00ff */
[----:B------:R-:W-:Y:S01]  /*7530*/  IMAD.MOV.U32 R13, RZ, RZ, RZ ;  /* 0x000000ffff0d7224 */ /* 0x000fe200078e00ff */
[----:B------:R-:W5:Y:S01]  /*7540*/  LDCU.64 UR6, c[0x4][0x78] ;  /* 0x01000f00ff0677ac */ /* 0x000f620008000a00 */
[----:B------:R-:W1:Y:S01]  /*7550*/  LDC.64 R14, c[0x4][R15] ;  /* 0x010000000f0e7b82 */ /* 0x000e620000000a00 */
[----:B------:R-:W2:Y:S01]  /*7560*/  LDCU.64 UR4, c[0x4][0x10] ;  /* 0x01000200ff0477ac */ /* 0x000ea20008000a00 */
[----:B----4-:R-:W-:Y:S01]  /*7570*/  MOV R5, UR9 ;  /* 0x0000000900057c02 */ /* 0x010fe20008000f00 */
[----:B------:R-:W-:Y:S01]  /*7580*/  IMAD.U32 R4, RZ, RZ, UR8 ;  /* 0x00000008ff047e24 */ /* 0x000fe2000f8e00ff */
[----:B-----5:R-:W-:Y:S01]  /*7590*/  MOV R7, UR7 ;  /* 0x0000000700077c02 */ /* 0x020fe20008000f00 */
[----:B------:R-:W-:Y:S01]  /*75a0*/  IMAD.U32 R6, RZ, RZ, UR6 ;  /* 0x00000006ff067e24 */ /* 0x000fe2000f8e00ff */
[----:B--2---:R-:W-:Y:S01]  /*75b0*/  MOV R11, UR5 ;  /* 0x00000005000b7c02 */ /* 0x004fe20008000f00 */
[----:B------:R-:W-:Y:S02]  /*75c0*/  IMAD.U32 R10, RZ, RZ, UR4 ;  /* 0x00000004ff0a7e24 */ /* 0x000fe4000f8e00ff */
[----:B------:R-:W-:Y:S07]  /*75d0*/  LEPC R20, `(.L_x_121) ;  /* 0x000000001014794e */ /* 0x000fee0000000000 */
[----:B-1-3--:R-:W-:Y:S05]  /*75e0*/  CALL.ABS.NOINC R14 ;  /* 0x000000000e007343 */ /* 0x00afea0003c00000 */
.L_x_121:
[----:B------:R-:W-:Y:S01]  /*75f0*/  LOP3.LUT P0, RZ, R131, 0x60, RZ, 0xc0, !PT ;  /* 0x0000006083ff7812 */ /* 0x000fe2000780c0ff */
[----:B------:R-:W-:Y:S05]  /*7600*/  WARPSYNC.ALL ;  /* 0x0000000000007948 */ /* 0x000fea0003800000 */
[----:B------:R-:W-:Y:S01]  /*7610*/  R2UR UR4, R2 ;  /* 0x00000000020472ca */ /* 0x000fe200000e0000 */
[----:B------:R-:W-:Y:S01]  /*7620*/  BSSY.RECONVERGENT B0, `(.L_x_122) ;  /* 0x000013d000007945 */ /* 0x000fe20003800200 */
[----:B------:R-:W-:Y:S02]  /*7630*/  F2FP.F16.E4M3.UNPACK_B R2, R32 ;  /* 0x00000020ff02723e */ /* 0x000fe400020006ff */
[-C--:B------:R-:W-:Y:S02]  /*7640*/  F2FP.F16.E4M3.UNPACK_B R21, R33.reuse ;  /* 0x00000021ff15723e */ /* 0x080fe400020006ff */
[----:B------:R-:W-:Y:S01]  /*7650*/  F2FP.F16.E4M3.UNPACK_B R12, R28 ;  /* 0x0000001cff0c723e */ /* 0x000fe200020006ff */
[----:B-1----:R-:W-:Y:S01]  /*7660*/  HADD2.F32 R0, -RZ, R2.H0_H0 ;  /* 0x20000002ff007230 */ /* 0x002fe20000004100 */
[----:B------:R-:W-:Y:S01]  /*7670*/  F2FP.F16.E4M3.UNPACK_B R32, R32.H1 ;  /* 0x00000020ff20723e */ /* 0x000fe200030006ff */
[--C-:B------:R-:W-:Y:S01]  /*7680*/  HADD2.F32 R73, -RZ, R21.reuse.H0_H0 ;  /* 0x20000015ff497230 */ /* 0x100fe20000004100 */
[----:B------:R-:W-:Y:S01]  /*7690*/  F2FP.F16.E4M3.UNPACK_B R33, R33.H1 ;  /* 0x00000021ff21723e */ /* 0x000fe200030006ff */
[----:B------:R-:W-:Y:S01]  /*76a0*/  HADD2.F32 R74, -RZ, R21.H1_H1 ;  /* 0x30000015ff4a7230 */ /* 0x000fe20000004100 */
[-C--:B------:R-:W-:Y:S01]  /*76b0*/  F2FP.F16.E4M3.UNPACK_B R20, R34.reuse ;  /* 0x00000022ff14723e */ /* 0x080fe200020006ff */
[--C-:B------:R-:W-:Y:S01]  /*76c0*/  HADD2.F32 R3, -RZ, R32.reuse.H0_H0 ;  /* 0x20000020ff037230 */ /* 0x100fe20000004100 */
[----:B------:R-:W-:Y:S01]  /*76d0*/  F2FP.F16.E4M3.UNPACK_B R15, R34.H1 ;  /* 0x00000022ff0f723e */ /* 0x000fe200030006ff */
[----:B------:R-:W-:Y:S01]  /*76e0*/  HADD2.F32 R72, -RZ, R32.H1_H1 ;  /* 0x30000020ff487230 */ /* 0x000fe20000004100 */
[-C--:B------:R-:W-:Y:S01]  /*76f0*/  F2FP.F16.E4M3.UNPACK_B R14, R35.reuse ;  /* 0x00000023ff0e723e */ /* 0x080fe200020006ff */
[--C-:B------:R-:W-:Y:S01]  /*7700*/  HADD2.F32 R75, -RZ, R33.reuse.H0_H0 ;  /* 0x20000021ff4b7230 */ /* 0x100fe20000004100 */
[----:B------:R-:W-:Y:S01]  /*7710*/  F2FP.F16.E4M3.UNPACK_B R13, R35.H1 ;  /* 0x00000023ff0d723e */ /* 0x000fe200030006ff */
[----:B------:R-:W-:Y:S01]  /*7720*/  HADD2.F32 R76, -RZ, R33.H1_H1 ;  /* 0x30000021ff4c7230 */ /* 0x000fe20000004100 */
[----:B------:R-:W-:Y:S01]  /*7730*/  F2FP.F16.E4M3.UNPACK_B R28, R28.H1 ;  /* 0x0000001cff1c723e */ /* 0x000fe200030006ff */
[--C-:B------:R-:W-:Y:S01]  /*7740*/  HADD2.F32 R77, -RZ, R20.reuse.H0_H0 ;  /* 0x20000014ff4d7230 */ /* 0x100fe20000004100 */
[-C--:B------:R-:W-:Y:S01]  /*7750*/  F2FP.F16.E4M3.UNPACK_B R11, R29.reuse ;  /* 0x0000001dff0b723e */ /* 0x080fe200020006ff */
        /* <DEDUP_REMOVED lines=43> */
[----:B------:R-:W-:Y:S01]  /*7a10*/  IADD3 R151, PT, PT, R151, 0x180, RZ ;  /* 0x0000018097977810 */ /* 0x000fe20007ffe0ff */
[----:B------:R-:W-:Y:S01]  /*7a20*/  HADD2.F32 R100, -RZ, R6.H1_H1 ;  /* 0x30000006ff647230 */ /* 0x000fe20000004100 */
[----:B------:R-:W-:Y:S01]  /*7a30*/  IADD3 R68, PT, PT, R68, 0x1, RZ ;  /* 0x0000000144447810 */ /* 0x000fe20007ffe0ff */
[--C-:B------:R-:W-:Y:S01]  /*7a40*/  HADD2.F32 R101, -RZ, R5.reuse.H0_H0 ;  /* 0x20000005ff657230 */ /* 0x100fe20000004100 */
[----:B------:R-:W-:Y:S01]  /*7a50*/  LOP3.LUT R151, R151, 0xfefffff8, RZ, 0xc0, !PT ;  /* 0xfefffff897977812 */ /* 0x000fe200078ec0ff */
[----:B------:R-:W-:Y:S02]  /*7a60*/  HADD2.F32 R102, -RZ, R5.H1_H1 ;  /* 0x30000005ff667230 */ /* 0x000fe40000004100 */
[--C-:B------:R-:W-:Y:S02]  /*7a70*/  HADD2.F32 R103, -RZ, R4.reuse.H0_H0 ;  /* 0x20000004ff677230 */ /* 0x100fe40000004100 */
[----:B------:R-:W-:Y:S02]  /*7a80*/  HADD2.F32 R104, -RZ, R4.H1_H1 ;  /* 0x30000004ff687230 */ /* 0x000fe40000004100 */
[----:B------:R-:W1:Y:S01]  /*7a90*/  LDTM.x64 R4, tmem[UR4] ;  /* 0x00000004000479ee */ /* 0x000e620008340000 */
[----:B------:R-:W-:Y:S01]  /*7aa0*/  NOP ;  /* 0x0000000000007918 */ /* 0x000fe20000000000 */
[----:B-1----:R1:W-:Y:S01]  /*7ab0*/  SYNCS.ARRIVE.TRANS64.RED.A1T0 RZ, [R151+URZ], RZ ;  /* 0x000000ff97ff79a7 */ /* 0x0023e200081004ff */
[----:B------:R-:W-:Y:S02]  /*7ac0*/  HADD2.F32 R2, -RZ, R2.H1_H1 ;  /* 0x30000002ff027230 */ /* 0x000fe40000004100 */
[--C-:B------:R-:W-:Y:S02]  /*7ad0*/  HADD2.F32 R105, -RZ, R106.reuse.H0_H0 ;  /* 0x2000006aff697230 */ /* 0x100fe40000004100 */
        /* <DEDUP_REMOVED lines=9> */
[C---:B---3--:R-:W-:Y:S01]  /*7b70*/  FMUL R4, R70.reuse, R4 ;  /* 0x0000000446047220 */ /* 0x048fe20000400000 */
[C---:B------:R-:W-:Y:S01]  /*7b80*/  FMUL R5, R70.reuse, R5 ;  /* 0x0000000546057220 */ /* 0x040fe20000400000 */
[C---:B------:R-:W-:Y:S01]  /*7b90*/  FMUL R8, R70.reuse, R8 ;  /* 0x0000000846087220 */ /* 0x040fe20000400000 */
[C---:B------:R-:W-:Y:S01]  /*7ba0*/  FMUL R9, R70.reuse, R9 ;  /* 0x0000000946097220 */ /* 0x040fe20000400000 */
[C---:B------:R-:W-:Y:S01]  /*7bb0*/  FFMA R4, R71.reuse, R0, R4 ;  /* 0x0000000047047223 */ /* 0x040fe20000000004 */
[C---:B------:R-:W-:Y:S01]  /*7bc0*/  FFMA R5, R71.reuse, R2, R5 ;  /* 0x0000000247057223 */ /* 0x040fe20000000005 */
[C---:B------:R-:W-:Y:S01]  /*7bd0*/  FMUL R12, R70.reuse, R12 ;  /* 0x0000000c460c7220 */ /* 0x040fe20000400000 */
[C---:B------:R-:W-:Y:S01]  /*7be0*/  FMUL R13, R70.reuse, R13 ;  /* 0x0000000d460d7220 */ /* 0x040fe20000400000 */
[C---:B------:R-:W-:Y:S01]  /*7bf0*/  FMUL R0, R70.reuse, R16 ;  /* 0x0000001046007220 */ /* 0x040fe20000400000 */
[C---:B------:R-:W-:Y:S01]  /*7c00*/  FMUL R2, R70.reuse, R17 ;  /* 0x0000001146027220 */ /* 0x040fe20000400000 */
[C---:B------:R-:W-:Y:S01]  /*7c10*/  FMUL R17, R70.reuse, R24 ;  /* 0x0000001846117220 */ /* 0x040fe20000400000 */
[--C-:B------:R-:W-:Y:S02]  /*7c20*/  HADD2.F32 R125, -RZ, R126.reuse.H0_H0 ;  /* 0x2000007eff7d7230 */ /* 0x100fe40000004100 */
[C---:B------:R-:W-:Y:S01]  /*7c30*/  FMUL R6, R70.reuse, R6 ;  /* 0x0000000646067220 */ /* 0x040fe20000400000 */
[----:B------:R-:W-:Y:S02]  /*7c40*/  HADD2.F32 R126, -RZ, R126.H1_H1 ;  /* 0x3000007eff7e7230 */ /* 0x000fe40000004100 */
[C---:B------:R-:W-:Y:S01]  /*7c50*/  FMUL R7, R70.reuse, R7 ;  /* 0x0000000746077220 */ /* 0x040fe20000400000 */
[C---:B------:R-:W-:Y:S01]  /*7c60*/  FMUL R10, R70.reuse, R10 ;  /* 0x0000000a460a7220 */ /* 0x040fe20000400000 */
[C---:B------:R-:W-:Y:S01]  /*7c70*/  FFMA R6, R71.reuse, R3, R6 ;  /* 0x0000000347067223 */ /* 0x040fe20000000006 */
[C---:B------:R-:W-:Y:S01]  /*7c80*/  FMUL R11, R70.reuse, R11 ;  /* 0x0000000b460b7220 */ /* 0x040fe20000400000 */
[C---:B------:R-:W-:Y:S01]  /*7c90*/  FFMA R7, R71.reuse, R72, R7 ;  /* 0x0000004847077223 */ /* 0x040fe20000000007 */
[C---:B------:R-:W-:Y:S01]  /*7ca0*/  FFMA R8, R71.reuse, R73, R8 ;  /* 0x0000004947087223 */ /* 0x040fe20000000008 */
[C---:B------:R-:W-:Y:S01]  /*7cb0*/  FFMA R9, R71.reuse, R74, R9 ;  /* 0x0000004a47097223 */ /* 0x040fe20000000009 */
[C---:B------:R-:W-:Y:S01]  /*7cc0*/  FFMA R10, R71.reuse, R75, R10 ;  /* 0x0000004b470a7223 */ /* 0x040fe2000000000a */
[C---:B------:R-:W-:Y:S01]  /*7cd0*/  FFMA R11, R71.reuse, R76, R11 ;  /* 0x0000004c470b7223 */ /* 0x040fe2000000000b */
[C---:B------:R-:W-:Y:S01]  /*7ce0*/  FFMA R12, R71.reuse, R77, R12 ;  /* 0x0000004d470c7223 */ /* 0x040fe2000000000c */
[----:B------:R-:W-:Y:S01]  /*7cf0*/  FFMA R13, R71, R78, R13 ;  /* 0x0000004e470d7223 */ /* 0x000fe2000000000d */
[----:B------:R-:W-:Y:S01]  /*7d00*/  F2FP.SATFINITE.E4M3.F32.PACK_AB_MERGE_C R76, R7, R6, RZ ;  /* 0x00000006074c723e */ /* 0x000fe200048070ff */
[--C-:B------:R-:W-:Y:S02]  /*7d10*/  HADD2.F32 R74, -RZ, R129.reuse.H0_H0 ;  /* 0x20000081ff4a7230 */ /* 0x100fe40000004100 */
[C---:B------:R-:W-:Y:S01]  /*7d20*/  FMUL R7, R70.reuse, R20 ;  /* 0x0000001446077220 */ /* 0x040fe20000400000 */
[----:B------:R-:W-:Y:S01]  /*7d30*/  HADD2.F32 R75, -RZ, R129.H1_H1 ;  /* 0x30000081ff4b7230 */ /* 0x000fe20000004100 */
[----:B------:R-:W-:Y:S01]  /*7d40*/  F2FP.SATFINITE.E4M3.F32.PACK_AB_MERGE_C R129, R11, R10, RZ ;  /* 0x0000000a0b81723e */ /* 0x000fe200048070ff */
        /* <DEDUP_REMOVED lines=12> */
[----:B------:R-:W-:Y:S01]  /*7e10*/  FFMA R3, R71, R83, R3 ;  /* 0x0000005347037223 */ /* 0x000fe20000000003 */
[C---:B------:R-:W-:Y:S01]  /*7e20*/  FMUL R25, R70.reuse, R32 ;  /* 0x0000002046197220 */ /* 0x040fe20000400000 */
[----:B------:R-:W-:Y:S01]  /*7e30*/  F2FP.SATFINITE.E4M3.F32.PACK_AB_MERGE_C R14, R15, R14, RZ ;  /* 0x0000000e0f0e723e */ /* 0x000fe200048070ff */
[C---:B------:R-:W-:Y:S01]  /*7e40*/  FMUL R6, R70.reuse, R19 ;  /* 0x0000001346067220 */ /* 0x040fe20000400000 */
[C---:B------:R-:W-:Y:S01]  /*7e50*/  FMUL R11, R70.reuse, R22 ;  /* 0x00000016460b7220 */ /* 0x040fe20000400000 */
[C---:B------:R-:W-:Y:S01]  /*7e60*/  FMUL R22, R70.reuse, R29 ;  /* 0x0000001d46167220 */ /* 0x040fe20000400000 */
[C---:B------:R-:W-:Y:S01]  /*7e70*/  FMUL R29, R70.reuse, R36 ;  /* 0x00000024461d7220 */ /* 0x040fe20000400000 */
[C---:B------:R-:W-:Y:S01]  /*7e80*/  FFMA R6, R71.reuse, R84, R6 ;  /* 0x0000005447067223 */ /* 0x040fe20000000006 */
[C---:B------:R-:W-:Y:S01]  /*7e90*/  FFMA R7, R71.reuse, R85, R7 ;  /* 0x0000005547077223 */ /* 0x040fe20000000007 */
[C---:B------:R-:W-:Y:S01]  /*7ea0*/  FFMA R10, R71.reuse, R86, R10 ;  /* 0x00000056470a7223 */ /* 0x040fe2000000000a */
[C---:B------:R-:W-:Y:S01]  /*7eb0*/  FFMA R11, R71.reuse, R87, R11 ;  /* 0x00000057470b7223 */ /* 0x040fe2000000000b */
[----:B------:R-:W-:Y:S01]  /*7ec0*/  FMUL R16, R70, R23 ;  /* 0x0000001746107220 */ /* 0x000fe20000400000 */
[----:B------:R-:W-:Y:S01]  /*7ed0*/  F2FP.SATFINITE.E4M3.F32.PACK_AB_MERGE_C R3, R6, R3, RZ ;  /* 0x000000030603723e */ /* 0x000fe200048070ff */
        /* <DEDUP_REMOVED lines=10> */
[----:B------:R-:W-:Y:S01]  /*7f80*/  FMUL R30, R70, R37 ;  /* 0x00000025461e7220 */ /* 0x000fe20000400000 */
[----:B------:R-:W-:Y:S01]  /*7f90*/  F2FP.SATFINITE.E4M3.F32.PACK_AB_MERGE_C R16, R10, R7, R16 ;  /* 0x000000070a10723e */ /* 0x000fe20004807010 */
        /* <DEDUP_REMOVED lines=23> */
[----:B------:R-:W-:Y:S01]  /*8110*/  FFMA R31, R71, R103, R31 ;  /* 0x00000067471f7223 */ /* 0x000fe2000000001f */
[----:B------:R-:W-:Y:S01]  /*8120*/  FMUL R45, R70, R52 ;  /* 0x00000034462d7220 */ /* 0x000fe20000400000 */
[----:B------:R-:W-:Y:S01]  /*8130*/  F2FP.SATFINITE.E4M3.F32.PACK_AB_MERGE_C R19, R28, R27, RZ ;  /* 0x0000001b1c13723e */ /* 0x000fe200048070ff */
[C---:B------:R-:W-:Y:S01]  /*8140*/  FMUL R52, R70.reuse, R59 ;  /* 0x0000003b46347220 */ /* 0x040fe20000400000 */
[C---:B------:R-:W-:Y:S01]  /*8150*/  FMUL R59, R70.reuse, R66 ;  /* 0x00000042463b7220 */ /* 0x040fe20000400000 */
[----:B------:R-:W-:Y:S01]  /*8160*/  F2FP.SATFINITE.E4M3.F32.PACK_AB_MERGE_C R66, R13, R12, R14 ;  /* 0x0000000c0d42723e */ /* 0x000fe2000480700e */
[----:B------:R-:W-:Y:S01]  /*8170*/  FMUL R32, R70, R39 ;  /* 0x0000002746207220 */ /* 0x000fe20000400000 */
[--C-:B------:R-:W-:Y:S01]  /*8180*/  HADD2.F32 R107, -RZ, R108.reuse.H0_H0 ;  /* 0x2000006cff6b7230 */ /* 0x100fe20000004100 */
[----:B------:R-:W-:Y:S01]  /*8190*/  F2FP.SATFINITE.E4M3.F32.PACK_AB_MERGE_C R19, R26, R25, R19 ;  /* 0x000000191a13723e */ /* 0x000fe20004807013 */
[----:B------:R-:W-:Y:S02]  /*81a0*/  HADD2.F32 R108, -RZ, R108.H1_H1 ;  /* 0x3000006cff6c7230 */ /* 0x000fe40000004100 */
[C---:B------:R-:W-:Y:S01]  /*81b0*/  FFMA R32, R71.reuse, R104, R32 ;  /* 0x0000006847207223 */ /* 0x040fe20000000020 */
[C---:B------:R-:W-:Y:S01]  /*81c0*/  FFMA R33, R71.reuse, R105, R33 ;  /* 0x0000006947217223 */ /* 0x040fe20000000021 */
[C---:B------:R-:W-:Y:S01]  /*81d0*/  FFMA R34, R71.reuse, R106, R34 ;  /* 0x0000006a47227223 */ /* 0x040fe20000000022 */
[C---:B------:R-:W-:Y:S01]  /*81e0*/  FMUL R35, R70.reuse, R42 ;  /* 0x0000002a46237220 */ /* 0x040fe20000400000 */
[----:B------:R-:W-:Y:S01]  /*81f0*/  FMUL R42, R70, R49 ;  /* 0x00000031462a7220 */ /* 0x000fe20000400000 */
[----:B------:R-:W-:Y:S01]  /*8200*/  F2FP.SATFINITE.E4M3.F32.PACK_AB_MERGE_C R32, R32, R31, RZ ;  /* 0x0000001f2020723e */ /* 0x000fe200048070ff */
[C---:B------:R-:W-:Y:S01]  /*8210*/  FMUL R49, R70.reuse, R56 ;  /* 0x0000003846317220 */ /* 0x040fe20000400000 */
[C---:B------:R-:W-:Y:S01]  /*8220*/  FMUL R36, R70.reuse, R43 ;  /* 0x0000002b46247220 */ /* 0x040fe20000400000 */
[--C-:B------:R-:W-:Y:S02]  /*8230*/  HADD2.F32 R111, -RZ, R112.reuse.H0_H0 ;  /* 0x20000070ff6f7230 */ /* 0x100fe40000004100 */
[C---:B------:R-:W-:Y:S01]  /*8240*/  FFMA R35, R71.reuse, R107, R35 ;  /* 0x0000006b47237223 */ /* 0x040fe20000000023 */
[----:B------:R-:W-:Y:S02]  /*8250*/  HADD2.F32 R112, -RZ, R112.H1_H1 ;  /* 0x30000070ff707230 */ /* 0x000fe40000004100 */
[C---:B------:R-:W-:Y:S01]  /*8260*/  FMUL R39, R70.reuse, R46 ;  /* 0x0000002e46277220 */ /* 0x040fe20000400000 */
[C---:B------:R-:W-:Y:S01]  /*8270*/  FFMA R36, R71.reuse, R108, R36 ;  /* 0x0000006c47247223 */ /* 0x040fe20000000024 */
[C---:B------:R-:W-:Y:S01]  /*8280*/  FMUL R40, R70.reuse, R47 ;  /* 0x0000002f46287220 */ /* 0x040fe20000400000 */
[C---:B------:R-:W-:Y:S01]  /*8290*/  FFMA R37, R71.reuse, R109, R37 ;  /* 0x0000006d47257223 */ /* 0x040fe20000000025 */
[C---:B------:R-:W-:Y:S01]  /*82a0*/  FFMA R38, R71.reuse, R110, R38 ;  /* 0x0000006e47267223 */ /* 0x040fe20000000026 */
        /* <DEDUP_REMOVED lines=8> */
[C---:B------:R-:W-:Y:S01]  /*8330*/  FMUL R46, R70.reuse, R53 ;  /* 0x00000035462e7220 */ /* 0x040fe20000400000 */
[--C-:B------:R-:W-:Y:S02]  /*8340*/  HADD2.F32 R119, -RZ, R120.reuse.H0_H0 ;  /* 0x20000078ff777230 */ /* 0x100fe40000004100 */
[C---:B------:R-:W-:Y:S01]  /*8350*/  FMUL R50, R70.reuse, R57 ;  /* 0x0000003946327220 */ /* 0x040fe20000400000 */
[C---:B------:R-:W-:Y:S01]  /*8360*/  FMUL R51, R70.reuse, R58 ;  /* 0x0000003a46337220 */ /* 0x040fe20000400000 */
[C---:B------:R-:W-:Y:S01]  /*8370*/  FMUL R53, R70.reuse, R60 ;  /* 0x0000003c46357220 */ /* 0x040fe20000400000 */
[C---:B------:R-:W-:Y:S01]  /*8380*/  FFMA R43, R71.reuse, R115, R43 ;  /* 0x00000073472b7223 */ /* 0x040fe2000000002b */
[----:B------:R-:W-:Y:S02]  /*8390*/  HADD2.F32 R120, -RZ, R120.H1_H1 ;  /* 0x30000078ff787230 */ /* 0x000fe40000004100 */
[C---:B------:R-:W-:Y:S01]  /*83a0*/  FMUL R47, R70.reuse, R54 ;  /* 0x00000036462f7220 */ /* 0x040fe20000400000 */
[C---:B------:R-:W-:Y:S01]  /*83b0*/  FMUL R57, R70.reuse, R64 ;  /* 0x0000004046397220 */ /* 0x040fe20000400000 */
[C---:B------:R-:W-:Y:S01]  /*83c0*/  FMUL R58, R70.reuse, R65 ;  /* 0x00000041463a7220 */ /* 0x040fe20000400000 */
[C---:B------:R-:W-:Y:S01]  /*83d0*/  FMUL R60, R70.reuse, R67 ;  /* 0x00000043463c7220 */ /* 0x040fe20000400000 */
[----:B------:R-:W-:Y:S01]  /*83e0*/  FFMA R44, R71, R116, R44 ;  /* 0x00000074472c7223 */ /* 0x000fe2000000002c */
[----:B------:R-:W-:Y:S01]  /*83f0*/  FMUL R48, R70, R55 ;  /* 0x0000003746307220 */ /* 0x000fe20000400000 */
[----:B------:R-:W-:Y:S01]  /*8400*/  F2FP.SATFINITE.E4M3.F32.PACK_AB_MERGE_C R64, R5, R4, R76 ;  /* 0x000000040540723e */ /* 0x000fe2000480704c */
[----:B------:R-:W-:Y:S01]  /*8410*/  FFMA R45, R71, R117, R45 ;  /* 0x00000075472d7223 */ /* 0x000fe2000000002d */
[----:B------:R-:W-:Y:S01]  /*8420*/  F2FP.SATFINITE.E4M3.F32.PACK_AB_MERGE_C R65, R9, R8, R129 ;  /* 0x000000080941723e */ /* 0x000fe20004807081 */
[C---:B------:R-:W-:Y:S01]  /*8430*/  FFMA R46, R71.reuse, R118, R46 ;  /* 0x00000076472e7223 */ /* 0x040fe2000000002e */
[----:B------:R-:W-:Y:S01]  /*8440*/  F2FP.SATFINITE.E4M3.F32.PACK_AB_MERGE_C R67, R2, R0, R3 ;  /* 0x000000000243723e */ /* 0x000fe20004807003 */
[--C-:B------:R-:W-:Y:S02]  /*8450*/  HADD2.F32 R123, -RZ, R124.reuse.H0_H0 ;  /* 0x2000007cff7b7230 */ /* 0x100fe40000004100 */
[C---:B------:R-:W-:Y:S01]  /*8460*/  FFMA R47, R71.reuse, R119, R47 ;  /* 0x00000077472f7223 */ /* 0x040fe2000000002f */
[----:B------:R-:W-:Y:S02]  /*8470*/  HADD2.F32 R124, -RZ, R124.H1_H1 ;  /* 0x3000007cff7c7230 */ /* 0x000fe40000004100 */
[C---:B------:R-:W-:Y:S01]  /*8480*/  FFMA R48, R71.reuse, R120, R48 ;  /* 0x0000007847307223 */ /* 0x040fe20000000030 */
[----:B------:R1:W-:Y:S01]  /*8490*/  STS.128 [R144+UR45+0x2200], R64 ;  /* 0x0022004090007988 */ /* 0x0003e20008000c2d */
[C---:B------:R-:W-:Y:S01]  /*84a0*/  FFMA R49, R71.reuse, R121, R49 ;  /* 0x0000007947317223 */ /* 0x040fe20000000031 */
[C---:B------:R-:W-:Y:S01]  /*84b0*/  FFMA R50, R71.reuse, R122, R50 ;  /* 0x0000007a47327223 */ /* 0x040fe20000000032 */
[C---:B------:R-:W-:Y:S01]  /*84c0*/  FMUL R54, R70.reuse, R61 ;  /* 0x0000003d46367220 */ /* 0x040fe20000400000 */
[--C-:B------:R-:W-:Y:S02]  /*84d0*/  HADD2.F32 R127, -RZ, R128.reuse.H0_H0 ;  /* 0x20000080ff7f7230 */ /* 0x100fe40000004100 */
[C---:B------:R-:W-:Y:S01]  /*84e0*/  FFMA R51, R71.reuse, R123, R51 ;  /* 0x0000007b47337223 */ /* 0x040fe20000000033 */
[----:B------:R-:W-:Y:S02]  /*84f0*/  HADD2.F32 R128, -RZ, R128.H1_H1 ;  /* 0x30000080ff807230 */ /* 0x000fe40000004100 */
[----:B------:R-:W-:Y:S01]  /*8500*/  FMUL R55, R70, R62 ;  /* 0x0000003e46377220 */ /* 0x000fe20000400000 */
[----:B------:R1:W-:Y:S01]  /*8510*/  STS.128 [R143+0x2010], R16 ;  /* 0x002010108f007388 */ /* 0x0003e20000000c00 */
[----:B------:R-:W-:Y:S01]  /*8520*/  F2FP.SATFINITE.E4M3.F32.PACK_AB_MERGE_C R35, R36, R35, RZ ;  /* 0x000000232423723e */ /* 0x000fe200048070ff */
[C---:B------:R-:W-:Y:S01]  /*8530*/  FFMA R52, R71.reuse, R124, R52 ;  /* 0x0000007c47347223 */ /* 0x040fe20000000034 */
[----:B------:R-:W-:Y:S01]  /*8540*/  FMUL R56, R70, R63 ;  /* 0x0000003f46387220 */ /* 0x000fe20000400000 */
[C---:B------:R-:W-:Y:S01]  /*8550*/  FFMA R53, R71.reuse, R125, R53 ;  /* 0x0000007d47357223 */ /* 0x040fe20000000035 */
[C---:B------:R-:W-:Y:S01]  /*8560*/  FFMA R54, R71.reuse, R126, R54 ;  /* 0x0000007e47367223 */ /* 0x040fe20000000036 */
[C---:B------:R-:W-:Y:S01]  /*8570*/  FFMA R55, R71.reuse, R127, R55 ;  /* 0x0000007f47377223 */ /* 0x040fe20000000037 */
[C---:B------:R-:W-:Y:S01]  /*8580*/  FFMA R56, R71.reuse, R128, R56 ;  /* 0x0000008047387223 */ /* 0x040fe20000000038 */
[----:B------:R-:W-:Y:S01]  /*8590*/  F2FP.SATFINITE.E4M3.F32.PACK_AB_MERGE_C R39, R40, R39, RZ ;  /* 0x000000272827723e */ /* 0x000fe200048070ff */
[C---:B------:R-:W-:Y:S01]  /*85a0*/  FFMA R57, R71.reuse, R72, R57 ;  /* 0x0000004847397223 */ /* 0x040fe20000000039 */
[----:B------:R-:W-:Y:S01]  /*85b0*/  F2FP.SATFINITE.E4M3.F32.PACK_AB_MERGE_C R43, R44, R43, RZ ;  /* 0x0000002b2c2b723e */ /* 0x000fe200048070ff */
[C---:B------:R-:W-:Y:S01]  /*85c0*/  FFMA R58, R71.reuse, R73, R58 ;  /* 0x00000049473a7223 */ /* 0x040fe2000000003a */
[C---:B------:R-:W-:Y:S01]  /*85d0*/  FFMA R59, R71.reuse, R74, R59 ;  /* 0x0000004a473b7223 */ /* 0x040fe2000000003b */
[----:B------:R-:W-:Y:S01]  /*85e0*/  F2FP.SATFINITE.E4M3.F32.PACK_AB_MERGE_C R33, R34, R33, R35 ;  /* 0x000000212221723e */ /* 0x000fe20004807023 */
[----:B------:R-:W-:Y:S01]  /*85f0*/  FFMA R60, R71, R75, R60 ;  /* 0x0000004b473c7223 */ /* 0x000fe2000000003c */
[----:B------:R-:W-:Y:S02]  /*8600*/  F2FP.SATFINITE.E4M3.F32.PACK_AB_MERGE_C R32, R30, R29, R32 ;  /* 0x0000001d1e20723e */ /* 0x000fe40004807020 */
[----:B------:R-:W-:Y:S02]  /*8610*/  F2FP.SATFINITE.E4M3.F32.PACK_AB_MERGE_C R34, R38, R37, R39 ;  /* 0x000000252622723e */ /* 0x000fe40004807027 */
[----:B------:R-:W-:Y:S02]  /*8620*/  F2FP.SATFINITE.E4M3.F32.PACK_AB_MERGE_C R35, R42, R41, R43 ;  /* 0x000000292a23723e */ /* 0x000fe4000480702b */
[----:B------:R-:W-:Y:S02]  /*8630*/  F2FP.SATFINITE.E4M3.F32.PACK_AB_MERGE_C R51, R52, R51, RZ ;  /* 0x000000333433723e */ /* 0x000fe400048070ff */
[----:B------:R-:W-:Y:S01]  /*8640*/  F2FP.SATFINITE.E4M3.F32.PACK_AB_MERGE_C R48, R48, R47, RZ ;  /* 0x0000002f3030723e */ /* 0x000fe200048070ff */
[----:B------:R1:W-:Y:S01]  /*8650*/  STS.128 [R149+0x2020], R32 ;  /* 0x0020202095007388 */ /* 0x0003e20000000c00 */
[----:B------:R-:W-:Y:S02]  /*8660*/  F2FP.SATFINITE.E4M3.F32.PACK_AB_MERGE_C R55, R56, R55, RZ ;  /* 0x000000373837723e */ /* 0x000fe400048070ff */
[----:B------:R-:W-:Y:S02]  /*8670*/  F2FP.SATFINITE.E4M3.F32.PACK_AB_MERGE_C R59, R60, R59, RZ ;  /* 0x0000003b3c3b723e */ /* 0x000fe400048070ff */
[----:B------:R-:W-:Y:S02]  /*8680*/  F2FP.SATFINITE.E4M3.F32.PACK_AB_MERGE_C R49, R50, R49, R51 ;  /* 0x000000313231723e */ /* 0x000fe40004807033 */
[----:B------:R-:W-:Y:S02]  /*8690*/  F2FP.SATFINITE.E4M3.F32.PACK_AB_MERGE_C R48, R46, R45, R48 ;  /* 0x0000002d2e30723e */ /* 0x000fe40004807030 */
[----:B------:R-:W-:Y:S02]  /*86a0*/  F2FP.SATFINITE.E4M3.F32.PACK_AB_MERGE_C R50, R54, R53, R55 ;  /* 0x000000353632723e */ /* 0x000fe40004807037 */
[----:B------:R-:W-:Y:S05]  /*86b0*/  F2FP.SATFINITE.E4M3.F32.PACK_AB_MERGE_C R51, R58, R57, R59 ;  /* 0x000000393a33723e */ /* 0x000fea000480703b */
[----:B------:R1:W-:Y:S01]  /*86c0*/  STS.128 [R148+0x2030], R48 ;  /* 0x0020303094007388 */ /* 0x0003e20000000c00 */
[----:B------:R-:W-:Y:S01]  /*86d0*/  @!PT LDS RZ, [RZ] ;  /* 0x00000000fffff984 */ /* 0x000fe20000000800 */
[----:B------:R-:W-:Y:S01]  /*86e0*/  @!PT LDS RZ, [RZ] ;  /* 0x00000000fffff984 */ /* 0x000fe20000000800 */
[----:B------:R-:W-:Y:S01]  /*86f0*/  @!PT LDS RZ, [RZ] ;  /* 0x00000000fffff984 */ /* 0x000fe20000000800 */
[----:B------:R-:W-:Y:S01]  /*8700*/  @!PT LDS RZ, [RZ] ;  /* 0x00000000fffff984 */ /* 0x000fe20000000800 */
[----:B------:R3:W-:Y:S07]  /*8710*/  MEMBAR.ALL.CTA ;  /* 0x0000000000007992 */ /* 0x0007ee0000008000 */
[----:B---3--:R-:W3:Y:S02]  /*8720*/  FENCE.VIEW.ASYNC.S ;  /* 0x00000000000073c6 */ /* 0x008ee40000000000 */
[----:B---3--:R-:W-:Y:S06]  /*8730*/  BAR.SYNC.DEFER_BLOCKING 0x1, 0x80 ;  /* 0x0042000000007b1d */ /* 0x008fec0000010000 */
[----:B------:R-:W-:Y:S05]  /*8740*/  @P0 BRA `(.L_x_123) ;  /* 0x0000000000a80947 */ /* 0x000fea0003800000 */
[----:B------:R-:W-:Y:S01]  /*8750*/  ULOP3.LUT UR4, UR44, UR58, URZ, 0x3c, !UPT ;  /* 0x0000003a2c047292 */ /* 0x000fe2000f8e3cff */
[----:B------:R-:W-:Y:S01]  /*8760*/  IMAD.U32 R3, RZ, RZ, UR58 ;  /* 0x0000003aff037e24 */ /* 0x000fe2000f8e00ff */
[----:B------:R-:W3:Y:S01]  /*8770*/  LDCU.64 UR6, c[0x0][0x348] ;  /* 0x00006900ff0677ac */ /* 0x000ee20008000a00 */
[----:B------:R-:W-:Y:S03]  /*8780*/  IMAD.U32 R0, RZ, RZ, UR44 ;  /* 0x0000002cff007e24 */ /* 0x000fe6000f8e00ff */
[----:B------:R-:W-:Y:S01]  /*8790*/  IABS R3, R3 ;  /* 0x0000000300037213 */ /* 0x000fe20000000000 */
[----:B------:R-:W-:Y:S01]  /*87a0*/  USHF.L.U32 UR9, UR46, 0x6, URZ ;  /* 0x000000062e097899 */ /* 0x000fe200080006ff */
[----:B------:R-:W-:Y:S01]  /*87b0*/  IABS R0, R0 ;  /* 0x0000000000007213 */ /* 0x000fe20000000000 */
[----:B------:R-:W-:Y:S01]  /*87c0*/  USHF.L.U32 UR10, UR47, 0x7, URZ ;  /* 0x000000072f0a7899 */ /* 0x000fe200080006ff */
[----:B------:R-:W4:Y:S01]  /*87d0*/  I2F.RP R4, R3 ;  /* 0x0000000300047306 */ /* 0x000f220000209400 */
[----:B------:R-:W-:Y:S02]  /*87e0*/  UISETP.GE.AND UP0, UPT, UR4, URZ, UPT ;  /* 0x000000ff0400728c */ /* 0x000fe4000bf06270 */
[----:B------:R-:W-:Y:S02]  /*87f0*/  UISETP.NE.AND UP1, UPT, UR58, URZ, UPT ;  /* 0x000000ff3a00728c */ /* 0x000fe4000bf25270 */
[----:B------:R-:W-:Y:S06]  /*8800*/  UIADD3 UR4, UPT, UPT, UR45, 0x2200, URZ ;  /* 0x000022002d047890 */ /* 0x000fec000fffe0ff */
[----:B------:R-:W-:Y:S01]  /*8810*/  IMAD.U32 R150, RZ, RZ, UR4 ;  /* 0x00000004ff967e24 */ /* 0x000fe2000f8e00ff */
[----:B----4-:R-:W4:Y:S04]  /*8820*/  MUFU.RCP R4, R4 ;  /* 0x0000000400047308 */ /* 0x010f280000001000 */
[----:B------:R-:W-:Y:S01]  /*8830*/  R2UR UR8, R150 ;  /* 0x00000000960872ca */ /* 0x000fe200000e0000 */
[----:B----4-:R-:W-:Y:S05]  /*8840*/  VIADD R4, R4, 0xffffffe ;  /* 0x0ffffffe04047836 */ /* 0x010fea0000000000 */
[----:B------:R-:W4:Y:S02]  /*8850*/  F2I.FTZ.U32.TRUNC.NTZ R5, R4 ;  /* 0x0000000400057305 */ /* 0x000f24000021f000 */
[----:B----4-:R-:W-:Y:S02]  /*8860*/  IADD3 R2, PT, PT, RZ, -R5, RZ ;  /* 0x80000005ff027210 */ /* 0x010fe40007ffe0ff */
[----:B------:R-:W-:Y:S03]  /*8870*/  MOV R4, RZ ;  /* 0x000000ff00047202 */ /* 0x000fe60000000f00 */
        /* <DEDUP_REMOVED lines=9> */
[----:B------:R-:W-:Y:S11]  /*8910*/  ISETP.GE.U32.AND P1, PT, R0, R3, PT ;  /* 0x000000030000720c */ /* 0x000ff60003f26070 */
[----:B------:R-:W-:Y:S02]  /*8920*/  @!UPT UIADD3 URZ, UPT, UPT, URZ, URZ, URZ ;  /* 0x000000fffffff290 */ /* 0x000fe4000fffe0ff */
[----:B------:R-:W-:Y:S04]  /*8930*/  @P1 IADD3 R5, PT, PT, R5, 0x1, RZ ;  /* 0x0000000105051810 */ /* 0x000fe80007ffe0ff */
[----:B------:R-:W-:Y:S11]  /*8940*/  R2UR UR12, R5 ;  /* 0x00000000050c72ca */ /* 0x000ff600000e0000 */
[----:B------:R-:W-:Y:S02]  /*8950*/  @!UPT UIADD3 URZ, UPT, UPT, URZ, URZ, URZ ;  /* 0x000000fffffff290 */ /* 0x000fe4000fffe0ff */
[----:B------:R-:W-:Y:S02]  /*8960*/  @!UP0 UIADD3 UR12, UPT, UPT, -UR12, URZ, URZ ;  /* 0x000000ff0c0c8290 */ /* 0x000fe4000fffe1ff */
[----:B------:R-:W-:Y:S02]  /*8970*/  @!UP1 ULOP3.LUT UR12, URZ, UR58, URZ, 0x33, !UPT ;  /* 0x0000003aff0c9292 */ /* 0x000fe4000f8e33ff */
[----:B---3--:R-:W-:Y:S02]  /*8980*/  UIADD3 UR4, UP0, UPT, UR6, 0x680, URZ ;  /* 0x0000068006047890 */ /* 0x008fe4000ff1e0ff */
[----:B------:R-:W-:Y:S04]  /*8990*/  UIADD3 UR5, UPT, UPT, -UR12, URZ, URZ ;  /* 0x000000ff0c057290 */ /* 0x000fe8000fffe1ff */
[----:B------:R-:W-:Y:S02]  /*89a0*/  UIMAD UR11, UR58, UR5, UR44 ;  /* 0x000000053a0b72a4 */ /* 0x000fe4000f8e022c */
[----:B------:R-:W-:Y:S09]  /*89b0*/  UIADD3.X UR5, UPT, UPT, URZ, UR7, URZ, UP0, !UPT ;  /* 0x00000007ff057290 */ /* 0x000ff200087fe4ff */
[----:B------:R3:W-:Y:S01]  /*89c0*/  UTMASTG.4D [UR8], [UR4] ;  /* 0x00000008040073b5 */ /* 0x0007e20008018000 */
[----:B------:R0:W-:Y:S01]  /*89d0*/  UTMACMDFLUSH ;  /* 0x00000000000079b7 */ /* 0x0001e20000000000 */
[----:B---3--:R-:W-:Y:S04]  /*89e0*/  DEPBAR.LE SB0, 0x0 ;  /* 0x000080000000791a */ /* 0x008fe80000000000 */
.L_x_123:
[----:B------:R-:W-:Y:S05]  /*89f0*/  BSYNC.RECONVERGENT B0 ;  /* 0x0000000000007941 */ /* 0x000fea0003800200 */
.L_x_122:
[----:B------:R-:W-:Y:S01]  /*8a00*/  BAR.SYNC.DEFER_BLOCKING 0x1, 0x80 ;  /* 0x0042000000007b1d */ /* 0x000fe20000010000 */
[C---:B------:R-:W-:Y:S01]  /*8a10*/  ISETP.NE.AND P0, PT, R68.reuse, 0x2, PT ;  /* 0x000000024400780c */ /* 0x040fe20003f05270 */
[----:B------:R-:W-:Y:S01]  /*8a20*/  UISETP.NE.AND UP0, UPT, UR50, URZ, UPT ;  /* 0x000000ff3200728c */ /* 0x000fe2000bf05270 */
[----:B------:R-:W-:Y:S01]  /*8a30*/  LOP3.LUT R141, R141, 0x1, RZ, 0x3c, !PT ;  /* 0x000000018d8d7812 */ /* 0x000fe200078e3cff */
[----:B------:R-:W-:Y:S01]  /*8a40*/  UIADD3 UR26, UPT, UPT, UR36, UR63, URZ ;  /* 0x0000003f241a7290 */ /* 0x000fe2000fffe0ff */
[----:B------:R-:W-:Y:S01]  /*8a50*/  SEL R0, RZ, 0x1, P0 ;  /* 0x00000001ff007807 */ /* 0x000fe20000000000 */
[----:B------:R-:W-:Y:S01]  /*8a60*/  UIADD3 UR47, UPT, UPT, UR37, UR62, URZ ;  /* 0x0000003e252f7290 */ /* 0x000fe2000fffe0ff */
[----:B------:R-:W-:Y:S02]  /*8a70*/  SEL R68, R68, RZ, P0 ;  /* 0x000000ff44447207 */ /* 0x000fe40000000000 */
[----:B------:R-:W-:Y:S01]  /*8a80*/  LOP3.LUT R142, R142, R0, RZ, 0x3c, !PT ;  /* 0x000000008e8e7212 */ /* 0x000fe200078e3cff */
[----:B------:R-:W-:Y:S01]  /*8a90*/  UMOV UR49, UR57 ;  /* 0x0000003900317c82 */ /* 0x000fe20008000000 */
[----:B------:R-:W-:Y:S07]  /*8aa0*/  BRA.U UP0, `(.L_x_124) ;  /* 0xffffffd900247547 */ /* 0x000fee000b83ffff */
[----:B------:R-:W-:Y:S05]  /*8ab0*/  EXIT ;  /* 0x000000000000794d */ /* 0x000fea0003800000 */
.L_x_25:
[----:B------:R-:W-:Y:S07]  /*8ac0*/  MOV R0, UR11 ;  /* 0x0000000b00007c02 */ /* 0x000fee0008000f00 */
.L_x_125:
[----:B--2---:R2:W3:Y:S02]  /*8ad0*/  SYNCS.PHASECHK.TRANS64.TRYWAIT P0, [R0+URZ+0xa0], R4 ;  /* 0x0000a004000075a7 */ /* 0x0044e400080011ff */
[----:B---3--:R-:W-:Y:S05]  /*8ae0*/  @!P0 NANOSLEEP.SYNCS 0x989680 ;  /* 0x009896800000895d */ /* 0x008fea0003900000 */
[----:B------:R-:W3:Y:S02]  /*8af0*/  @!P0 SYNCS.PHASECHK.TRANS64 P0, [R0+URZ+0xa0], R4 ;  /* 0x0000a004000085a7 */ /* 0x000ee400080010ff */
[----:B---3--:R-:W-:Y:S05]  /*8b00*/  @!P0 BRA `(.L_x_125) ;  /* 0xfffffffc00f08947 */ /* 0x008fea000383ffff */
[----:B------:R-:W-:Y:S05]  /*8b10*/  BRA `(.L_x_24) ;  /* 0xffffff94002c7947 */ /* 0x000fea000383ffff */
.L_x_32:
[----:B--2---:R-:W-:Y:S07]  /*8b20*/  MOV R0, UR21 ;  /* 0x0000001500007c02 */ /* 0x004fee0008000f00 */
.L_x_126:
[----:B--2---:R2:W3:Y:S02]  /*8b30*/  SYNCS.PHASECHK.TRANS64.TRYWAIT P0, [R0+URZ+0xa0], R4 ;  /* 0x0000a004000075a7 */ /* 0x0044e400080011ff */
[----:B---3--:R-:W-:Y:S05]  /*8b40*/  @!P0 NANOSLEEP.SYNCS 0x989680 ;  /* 0x009896800000895d */ /* 0x008fea0003900000 */
[----:B------:R-:W3:Y:S02]  /*8b50*/  @!P0 SYNCS.PHASECHK.TRANS64 P0, [R0+URZ+0xa0], R4 ;  /* 0x0000a004000085a7 */ /* 0x000ee400080010ff */
[----:B---3--:R-:W-:Y:S05]  /*8b60*/  @!P0 BRA `(.L_x_126) ;  /* 0xfffffffc00f08947 */ /* 0x008fea000383ffff */
[----:B------:R-:W-:Y:S05]  /*8b70*/  BRA `(.L_x_31) ;  /* 0xffffff9800587947 */ /* 0x000fea000383ffff */
.L_x_37:
[----:B------:R-:W-:-:S07]  /*8b80*/  MOV R0, UR24 ;  /* 0x0000001800007c02 */ /* 0x000fce0008000f00 */
.L_x_127:
[----:B--2---:R2:W3:Y:S02]  /*8b90*/  SYNCS.PHASECHK.TRANS64.TRYWAIT P0, [R0+URZ+0x160], R3 ;  /* 0x00016003000075a7 */ /* 0x0044e400080011ff */
[----:B---3--:R-:W-:Y:S05]  /*8ba0*/  @!P0 NANOSLEEP.SYNCS 0x989680 ;  /* 0x009896800000895d */ /* 0x008fea0003900000 */
[----:B------:R-:W3:Y:S02]  /*8bb0*/  @!P0 SYNCS.PHASECHK.TRANS64 P0, [R0+URZ+0x160], R3 ;  /* 0x00016003000085a7 */ /* 0x000ee400080010ff */
[----:B---3--:R-:W-:Y:S05]  /*8bc0*/  @!P0 BRA `(.L_x_127) ;  /* 0xfffffffc00f08947 */ /* 0x008fea000383ffff */
[----:B------:R-:W-:Y:S05]  /*8bd0*/  BRA `(.L_x_128) ;  /* 0xffffff9c00247947 */ /* 0x000fea000383ffff */
.L_x_41:
[----:B------:R-:W-:-:S07]  /*8be0*/  MOV R0, UR4 ;  /* 0x0000000400007c02 */ /* 0x000fce0008000f00 */
.L_x_129:
[----:B--2---:R2:W3:Y:S02]  /*8bf0*/  SYNCS.PHASECHK.TRANS64.TRYWAIT P0, [R0+URZ], R2 ;  /* 0x00000002000075a7 */ /* 0x0044e400080011ff */
[----:B---3--:R-:W-:Y:S05]  /*8c00*/  @!P0 NANOSLEEP.SYNCS 0x989680 ;  /* 0x009896800000895d */ /* 0x008fea0003900000 */
[----:B------:R-:W3:Y:S02]  /*8c10*/  @!P0 SYNCS.PHASECHK.TRANS64 P0, [R0+URZ], R2 ;  /* 0x00000002000085a7 */ /* 0x000ee400080010ff */
[----:B---3--:R-:W-:Y:S05]  /*8c20*/  @!P0 BRA `(.L_x_129) ;  /* 0xfffffffc00f08947 */ /* 0x008fea000383ffff */
[----:B------:R-:W-:Y:S05]  /*8c30*/  BRA `(.L_x_130) ;  /* 0xffffffa000b07947 */ /* 0x000fea000383ffff */
.L_x_42:
[----:B------:R-:W-:-:S07]  /*8c40*/  MOV R0, UR5 ;  /* 0x0000000500007c02 */ /* 0x000fce0008000f00 */
.L_x_131:
[----:B--2---:R2:W3:Y:S02]  /*8c50*/  SYNCS.PHASECHK.TRANS64.TRYWAIT P0, [R0+URZ], R2 ;  /* 0x00000002000075a7 */ /* 0x0044e400080011ff */
[----:B---3--:R-:W-:Y:S05]  /*8c60*/  @!P0 NANOSLEEP.SYNCS 0x989680 ;  /* 0x009896800000895d */ /* 0x008fea0003900000 */
[----:B------:R-:W3:Y:S02]  /*8c70*/  @!P0 SYNCS.PHASECHK.TRANS64 P0, [R0+URZ], R2 ;  /* 0x00000002000085a7 */ /* 0x000ee400080010ff */
[----:B---3--:R-:W-:Y:S05]  /*8c80*/  @!P0 BRA `(.L_x_131) ;  /* 0xfffffffc00f08947 */ /* 0x008fea000383ffff */
[----:B------:R-:W-:Y:S05]  /*8c90*/  BRA `(.L_x_132) ;  /* 0xffffffa000c07947 */ /* 0x000fea000383ffff */
.L_x_43:
[----:B------:R-:W-:-:S07]  /*8ca0*/  MOV R0, UR5 ;  /* 0x0000000500007c02 */ /* 0x000fce0008000f00 */
.L_x_133:
[----:B--2---:R2:W3:Y:S02]  /*8cb0*/  SYNCS.PHASECHK.TRANS64.TRYWAIT P0, [R0+URZ], R2 ;  /* 0x00000002000075a7 */ /* 0x0044e400080011ff */
[----:B---3--:R-:W-:Y:S05]  /*8cc0*/  @!P0 NANOSLEEP.SYNCS 0x989680 ;  /* 0x009896800000895d */ /* 0x008fea0003900000 */
[----:B------:R-:W3:Y:S02]  /*8cd0*/  @!P0 SYNCS.PHASECHK.TRANS64 P0, [R0+URZ], R2 ;  /* 0x00000002000085a7 */ /* 0x000ee400080010ff */
[----:B---3--:R-:W-:Y:S05]  /*8ce0*/  @!P0 BRA `(.L_x_133) ;  /* 0xfffffffc00f08947 */ /* 0x008fea000383ffff */
[----:B------:R-:W-:Y:S05]  /*8cf0*/  BRA `(.L_x_134) ;  /* 0xffffffa000d07947 */ /* 0x000fea000383ffff */
.L_x_44:
[----:B------:R-:W-:-:S07]  /*8d00*/  MOV R0, UR5 ;  /* 0x0000000500007c02 */ /* 0x000fce0008000f00 */
.L_x_135:
[----:B--2---:R2:W3:Y:S02]  /*8d10*/  SYNCS.PHASECHK.TRANS64.TRYWAIT P0, [R0+URZ], R2 ;  /* 0x00000002000075a7 */ /* 0x0044e400080011ff */
[----:B---3--:R-:W-:Y:S05]  /*8d20*/  @!P0 NANOSLEEP.SYNCS 0x989680 ;  /* 0x009896800000895d */ /* 0x008fea0003900000 */
[----:B------:R-:W3:Y:S02]  /*8d30*/  @!P0 SYNCS.PHASECHK.TRANS64 P0, [R0+URZ], R2 ;  /* 0x00000002000085a7 */ /* 0x000ee400080010ff */
[----:B---3--:R-:W-:Y:S05]  /*8d40*/  @!P0 BRA `(.L_x_135) ;  /* 0xfffffffc00f08947 */ /* 0x008fea000383ffff */
[----:B------:R-:W-:Y:S05]  /*8d50*/  BRA `(.L_x_136) ;  /* 0xffffffa000e07947 */ /* 0x000fea000383ffff */
.L_x_45:
[----:B------:R-:W-:-:S07]  /*8d60*/  MOV R0, UR5 ;  /* 0x0000000500007c02 */ /* 0x000fce0008000f00 */
.L_x_137:
[----:B--2---:R2:W3:Y:S02]  /*8d70*/  SYNCS.PHASECHK.TRANS64.TRYWAIT P0, [R0+URZ], R2 ;  /* 0x00000002000075a7 */ /* 0x0044e400080011ff */
[----:B---3--:R-:W-:Y:S05]  /*8d80*/  @!P0 NANOSLEEP.SYNCS 0x989680 ;  /* 0x009896800000895d */ /* 0x008fea0003900000 */
[----:B------:R-:W3:Y:S02]  /*8d90*/  @!P0 SYNCS.PHASECHK.TRANS64 P0, [R0+URZ], R2 ;  /* 0x00000002000085a7 */ /* 0x000ee400080010ff */
[----:B---3--:R-:W-:Y:S05]  /*8da0*/  @!P0 BRA `(.L_x_137) ;  /* 0xfffffffc00f08947 */ /* 0x008fea000383ffff */
[----:B------:R-:W-:Y:S05]  /*8db0*/  BRA `(.L_x_138) ;  /* 0xffffffa000f07947 */ /* 0x000fea000383ffff */
.L_x_46:
[----:B------:R-:W-:-:S07]  /*8dc0*/  MOV R0, UR5 ;  /* 0x0000000500007c02 */ /* 0x000fce0008000f00 */
.L_x_139:
[----:B--2---:R2:W3:Y:S02]  /*8dd0*/  SYNCS.PHASECHK.TRANS64.TRYWAIT P0, [R0+URZ], R2 ;  /* 0x00000002000075a7 */ /* 0x0044e400080011ff */
[----:B---3--:R-:W-:Y:S05]  /*8de0*/  @!P0 NANOSLEEP.SYNCS 0x989680 ;  /* 0x009896800000895d */ /* 0x008fea0003900000 */
[----:B------:R-:W3:Y:S02]  /*8df0*/  @!P0 SYNCS.PHASECHK.TRANS64 P0, [R0+URZ], R2 ;  /* 0x00000002000085a7 */ /* 0x000ee400080010ff */
[----:B---3--:R-:W-:Y:S05]  /*8e00*/  @!P0 BRA `(.L_x_139) ;  /* 0xfffffffc00f08947 */ /* 0x008fea000383ffff */
[----:B------:R-:W-:Y:S05]  /*8e10*/  BRA `(.L_x_140) ;  /* 0xffffffa400007947 */ /* 0x000fea000383ffff */
.L_x_47:
[----:B------:R-:W-:-:S07]  /*8e20*/  MOV R0, UR5 ;  /* 0x0000000500007c02 */ /* 0x000fce0008000f00 */
.L_x_141:
[----:B--2---:R2:W3:Y:S02]  /*8e30*/  SYNCS.PHASECHK.TRANS64.TRYWAIT P0, [R0+URZ], R2 ;  /* 0x00000002000075a7 */ /* 0x0044e400080011ff */
[----:B---3--:R-:W-:Y:S05]  /*8e40*/  @!P0 NANOSLEEP.SYNCS 0x989680 ;  /* 0x009896800000895d */ /* 0x008fea0003900000 */
[----:B------:R-:W3:Y:S02]  /*8e50*/  @!P0 SYNCS.PHASECHK.TRANS64 P0, [R0+URZ], R2 ;  /* 0x00000002000085a7 */ /* 0x000ee400080010ff */
[----:B---3--:R-:W-:Y:S05]  /*8e60*/  @!P0 BRA `(.L_x_141) ;  /* 0xfffffffc00f08947 */ /* 0x008fea000383ffff */
[----:B------:R-:W-:Y:S05]  /*8e70*/  BRA `(.L_x_142) ;  /* 0xffffffa400107947 */ /* 0x000fea000383ffff */
.L_x_48:
[----:B------:R-:W-:-:S07]  /*8e80*/  MOV R0, UR5 ;  /* 0x0000000500007c02 */ /* 0x000fce0008000f00 */
.L_x_143:
[----:B--2---:R2:W3:Y:S02]  /*8e90*/  SYNCS.PHASECHK.TRANS64.TRYWAIT P0, [R0+URZ], R2 ;  /* 0x00000002000075a7 */ /* 0x0044e400080011ff */
[----:B---3--:R-:W-:Y:S05]  /*8ea0*/  @!P0 NANOSLEEP.SYNCS 0x989680 ;  /* 0x009896800000895d */ /* 0x008fea0003900000 */
[----:B------:R-:W3:Y:S02]  /*8eb0*/  @!P0 SYNCS.PHASECHK.TRANS64 P0, [R0+URZ], R2 ;  /* 0x00000002000085a7 */ /* 0x000ee400080010ff */
[----:B---3--:R-:W-:Y:S05]  /*8ec0*/  @!P0 BRA `(.L_x_143) ;  /* 0xfffffffc00f08947 */ /* 0x008fea000383ffff */
[----:B------:R-:W-:Y:S05]  /*8ed0*/  BRA `(.L_x_144) ;  /* 0xffffffa400207947 */ /* 0x000fea000383ffff */
.L_x_49:
[----:B------:R-:W-:-:S07]  /*8ee0*/  MOV R0, UR5 ;  /* 0x0000000500007c02 */ /* 0x000fce0008000f00 */
.L_x_145:
[----:B--2---:R2:W3:Y:S02]  /*8ef0*/  SYNCS.PHASECHK.TRANS64.TRYWAIT P0, [R0+URZ], R2 ;  /* 0x00000002000075a7 */ /* 0x0044e400080011ff */
[----:B---3--:R-:W-:Y:S05]  /*8f00*/  @!P0 NANOSLEEP.SYNCS 0x989680 ;  /* 0x009896800000895d */ /* 0x008fea0003900000 */
[----:B------:R-:W3:Y:S02]  /*8f10*/  @!P0 SYNCS.PHASECHK.TRANS64 P0, [R0+URZ], R2 ;  /* 0x00000002000085a7 */ /* 0x000ee400080010ff */
[----:B---3--:R-:W-:Y:S05]  /*8f20*/  @!P0 BRA `(.L_x_145) ;  /* 0xfffffffc00f08947 */ /* 0x008fea000383ffff */
[----:B------:R-:W-:Y:S05]  /*8f30*/  BRA `(.L_x_146) ;  /* 0xffffffa400307947 */ /* 0x000fea000383ffff */
.L_x_50:
[----:B------:R-:W-:-:S07]  /*8f40*/  MOV R0, UR5 ;  /* 0x0000000500007c02 */ /* 0x000fce0008000f00 */
.L_x_147:
[----:B--2---:R2:W3:Y:S02]  /*8f50*/  SYNCS.PHASECHK.TRANS64.TRYWAIT P0, [R0+URZ], R2 ;  /* 0x00000002000075a7 */ /* 0x0044e400080011ff */
[----:B---3--:R-:W-:Y:S05]  /*8f60*/  @!P0 NANOSLEEP.SYNCS 0x989680 ;  /* 0x009896800000895d */ /* 0x008fea0003900000 */
[----:B------:R-:W3:Y:S02]  /*8f70*/  @!P0 SYNCS.PHASECHK.TRANS64 P0, [R0+URZ], R2 ;  /* 0x00000002000085a7 */ /* 0x000ee400080010ff */
[----:B---3--:R-:W-:Y:S05]  /*8f80*/  @!P0 BRA `(.L_x_147) ;  /* 0xfffffffc00f08947 */ /* 0x008fea000383ffff */
[----:B------:R-:W-:Y:S05]  /*8f90*/  BRA `(.L_x_148) ;  /* 0xffffffa400407947 */ /* 0x000fea000383ffff */
.L_x_51:
[----:B------:R-:W-:-:S07]  /*8fa0*/  MOV R0, UR5 ;  /* 0x0000000500007c02 */ /* 0x000fce0008000f00 */
.L_x_149:
[----:B--2---:R2:W3:Y:S02]  /*8fb0*/  SYNCS.PHASECHK.TRANS64.TRYWAIT P0, [R0+URZ], R2 ;  /* 0x00000002000075a7 */ /* 0x0044e400080011ff */
[----:B---3--:R-:W-:Y:S05]  /*8fc0*/  @!P0 NANOSLEEP.SYNCS 0x989680 ;  /* 0x009896800000895d */ /* 0x008fea0003900000 */
[----:B------:R-:W3:Y:S02]  /*8fd0*/  @!P0 SYNCS.PHASECHK.TRANS64 P0, [R0+URZ], R2 ;  /* 0x00000002000085a7 */ /* 0x000ee400080010ff */
[----:B---3--:R-:W-:Y:S05]  /*8fe0*/  @!P0 BRA `(.L_x_149) ;  /* 0xfffffffc00f08947 */ /* 0x008fea000383ffff */
[----:B------:R-:W-:Y:S05]  /*8ff0*/  BRA `(.L_x_150) ;  /* 0xffffffa400507947 */ /* 0x000fea000383ffff */
.L_x_52:
[----:B------:R-:W-:-:S07]  /*9000*/  MOV R0, UR5 ;  /* 0x0000000500007c02 */ /* 0x000fce0008000f00 */
.L_x_151:
[----:B--2---:R2:W3:Y:S02]  /*9010*/  SYNCS.PHASECHK.TRANS64.TRYWAIT P0, [R0+URZ], R2 ;  /* 0x00000002000075a7 */ /* 0x0044e400080011ff */
[----:B---3--:R-:W-:Y:S05]  /*9020*/  @!P0 NANOSLEEP.SYNCS 0x989680 ;  /* 0x009896800000895d */ /* 0x008fea0003900000 */
[----:B------:R-:W3:Y:S02]  /*9030*/  @!P0 SYNCS.PHASECHK.TRANS64 P0, [R0+URZ], R2 ;  /* 0x00000002000085a7 */ /* 0x000ee400080010ff */
[----:B---3--:R-:W-:Y:S05]  /*9040*/  @!P0 BRA `(.L_x_151) ;  /* 0xfffffffc00f08947 */ /* 0x008fea000383ffff */
[----:B------:R-:W-:Y:S05]  /*9050*/  BRA `(.L_x_152) ;  /* 0xffffffa400607947 */ /* 0x000fea000383ffff */
.L_x_53:
[----:B------:R-:W-:-:S07]  /*9060*/  MOV R0, UR5 ;  /* 0x0000000500007c02 */ /* 0x000fce0008000f00 */
.L_x_153:
[----:B--2---:R2:W3:Y:S02]  /*9070*/  SYNCS.PHASECHK.TRANS64.TRYWAIT P0, [R0+URZ], R2 ;  /* 0x00000002000075a7 */ /* 0x0044e400080011ff */
[----:B---3--:R-:W-:Y:S05]  /*9080*/  @!P0 NANOSLEEP.SYNCS 0x989680 ;  /* 0x009896800000895d */ /* 0x008fea0003900000 */
[----:B------:R-:W3:Y:S02]  /*9090*/  @!P0 SYNCS.PHASECHK.TRANS64 P0, [R0+URZ], R2 ;  /* 0x00000002000085a7 */ /* 0x000ee400080010ff */
[----:B---3--:R-:W-:Y:S05]  /*90a0*/  @!P0 BRA `(.L_x_153) ;  /* 0xfffffffc00f08947 */ /* 0x008fea000383ffff */
[----:B------:R-:W-:Y:S05]  /*90b0*/  BRA `(.L_x_154) ;  /* 0xffffffa400707947 */ /* 0x000fea000383ffff */
.L_x_54:
[----:B------:R-:W-:-:S07]  /*90c0*/  MOV R0, UR5 ;  /* 0x0000000500007c02 */ /* 0x000fce0008000f00 */
.L_x_155:
[----:B--2---:R2:W3:Y:S02]  /*90d0*/  SYNCS.PHASECHK.TRANS64.TRYWAIT P0, [R0+URZ], R2 ;  /* 0x00000002000075a7 */ /* 0x0044e400080011ff */
[----:B---3--:R-:W-:Y:S05]  /*90e0*/  @!P0 NANOSLEEP.SYNCS 0x989680 ;  /* 0x009896800000895d */ /* 0x008fea0003900000 */
[----:B------:R-:W3:Y:S02]  /*90f0*/  @!P0 SYNCS.PHASECHK.TRANS64 P0, [R0+URZ], R2 ;  /* 0x00000002000085a7 */ /* 0x000ee400080010ff */
[----:B---3--:R-:W-:Y:S05]  /*9100*/  @!P0 BRA `(.L_x_155) ;  /* 0xfffffffc00f08947 */ /* 0x008fea000383ffff */
[----:B------:R-:W-:Y:S05]  /*9110*/  BRA `(.L_x_156) ;  /* 0xffffffa400807947 */ /* 0x000fea000383ffff */
.L_x_55:
[----:B------:R-:W-:-:S07]  /*9120*/  MOV R0, UR5 ;  /* 0x0000000500007c02 */ /* 0x000fce0008000f00 */
.L_x_157:
[----:B--2---:R2:W3:Y:S02]  /*9130*/  SYNCS.PHASECHK.TRANS64.TRYWAIT P0, [R0+URZ], R2 ;  /* 0x00000002000075a7 */ /* 0x0044e400080011ff */
[----:B---3--:R-:W-:Y:S05]  /*9140*/  @!P0 NANOSLEEP.SYNCS 0x989680 ;  /* 0x009896800000895d */ /* 0x008fea0003900000 */
[----:B------:R-:W3:Y:S02]  /*9150*/  @!P0 SYNCS.PHASECHK.TRANS64 P0, [R0+URZ], R2 ;  /* 0x00000002000085a7 */ /* 0x000ee400080010ff */
[----:B---3--:R-:W-:Y:S05]  /*9160*/  @!P0 BRA `(.L_x_157) ;  /* 0xfffffffc00f08947 */ /* 0x008fea000383ffff */
[----:B------:R-:W-:Y:S05]  /*9170*/  BRA `(.L_x_158) ;  /* 0xffffffa400907947 */ /* 0x000fea000383ffff */
.L_x_56:
[----:B------:R-:W-:-:S07]  /*9180*/  MOV R0, UR5 ;  /* 0x0000000500007c02 */ /* 0x000fce0008000f00 */
.L_x_159:
[----:B--2---:R2:W3:Y:S02]  /*9190*/  SYNCS.PHASECHK.TRANS64.TRYWAIT P0, [R0+URZ], R2 ;  /* 0x00000002000075a7 */ /* 0x0044e400080011ff */
[----:B---3--:R-:W-:Y:S05]  /*91a0*/  @!P0 NANOSLEEP.SYNCS 0x989680 ;  /* 0x009896800000895d */ /* 0x008fea0003900000 */
[----:B------:R-:W3:Y:S02]  /*91b0*/  @!P0 SYNCS.PHASECHK.TRANS64 P0, [R0+URZ], R2 ;  /* 0x00000002000085a7 */ /* 0x000ee400080010ff */
[----:B---3--:R-:W-:Y:S05]  /*91c0*/  @!P0 BRA `(.L_x_159) ;  /* 0xfffffffc00f08947 */ /* 0x008fea000383ffff */
[----:B------:R-:W-:Y:S05]  /*91d0*/  BRA `(.L_x_160) ;  /* 0xffffffa400a07947 */ /* 0x000fea000383ffff */
.L_x_57:
[----:B------:R-:W-:-:S07]  /*91e0*/  MOV R0, UR5 ;  /* 0x0000000500007c02 */ /* 0x000fce0008000f00 */
.L_x_161:
[----:B--2---:R2:W3:Y:S02]  /*91f0*/  SYNCS.PHASECHK.TRANS64.TRYWAIT P0, [R0+URZ], R2 ;  /* 0x00000002000075a7 */ /* 0x0044e400080011ff */
[----:B---3--:R-:W-:Y:S05]  /*9200*/  @!P0 NANOSLEEP.SYNCS 0x989680 ;  /* 0x009896800000895d */ /* 0x008fea0003900000 */
[----:B------:R-:W3:Y:S02]  /*9210*/  @!P0 SYNCS.PHASECHK.TRANS64 P0, [R0+URZ], R2 ;  /* 0x00000002000085a7 */ /* 0x000ee400080010ff */
[----:B---3--:R-:W-:Y:S05]  /*9220*/  @!P0 BRA `(.L_x_161) ;  /* 0xfffffffc00f08947 */ /* 0x008fea000383ffff */
[----:B------:R-:W-:Y:S05]  /*9230*/  BRA `(.L_x_162) ;  /* 0xffffffa400b07947 */ /* 0x000fea000383ffff */
.L_x_58:
[----:B------:R-:W-:-:S07]  /*9240*/  MOV R0, UR5 ;  /* 0x0000000500007c02 */ /* 0x000fce0008000f00 */
.L_x_163:
[----:B--2---:R2:W3:Y:S02]  /*9250*/  SYNCS.PHASECHK.TRANS64.TRYWAIT P0, [R0+URZ], R2 ;  /* 0x00000002000075a7 */ /* 0x0044e400080011ff */
[----:B---3--:R-:W-:Y:S05]  /*9260*/  @!P0 NANOSLEEP.SYNCS 0x989680 ;  /* 0x009896800000895d */ /* 0x008fea0003900000 */
[----:B------:R-:W3:Y:S02]  /*9270*/  @!P0 SYNCS.PHASECHK.TRANS64 P0, [R0+URZ], R2 ;  /* 0x00000002000085a7 */ /* 0x000ee400080010ff */
[----:B---3--:R-:W-:Y:S05]  /*9280*/  @!P0 BRA `(.L_x_163) ;  /* 0xfffffffc00f08947 */ /* 0x008fea000383ffff */
[----:B------:R-:W-:Y:S05]  /*9290*/  BRA `(.L_x_164) ;  /* 0xffffffa400c07947 */ /* 0x000fea000383ffff */
.L_x_59:
[----:B------:R-:W-:-:S07]  /*92a0*/  MOV R0, UR5 ;  /* 0x0000000500007c02 */ /* 0x000fce0008000f00 */
.L_x_165:
[----:B--2---:R2:W3:Y:S02]  /*92b0*/  SYNCS.PHASECHK.TRANS64.TRYWAIT P0, [R0+URZ], R2 ;  /* 0x00000002000075a7 */ /* 0x0044e400080011ff */
[----:B---3--:R-:W-:Y:S05]  /*92c0*/  @!P0 NANOSLEEP.SYNCS 0x989680 ;  /* 0x009896800000895d */ /* 0x008fea0003900000 */
[----:B------:R-:W3:Y:S02]  /*92d0*/  @!P0 SYNCS.PHASECHK.TRANS64 P0, [R0+URZ], R2 ;  /* 0x00000002000085a7 */ /* 0x000ee400080010ff */
[----:B---3--:R-:W-:Y:S05]  /*92e0*/  @!P0 BRA `(.L_x_165) ;  /* 0xfffffffc00f08947 */ /* 0x008fea000383ffff */
[----:B------:R-:W-:Y:S05]  /*92f0*/  BRA `(.L_x_166) ;  /* 0xffffffa400d07947 */ /* 0x000fea000383ffff */
.L_x_62:
[----:B------:R-:W-:-:S07]  /*9300*/  MOV R4, UR4 ;  /* 0x0000000400047c02 */ /* 0x000fce0008000f00 */
.L_x_167:
[----:B--2---:R2:W3:Y:S02]  /*9310*/  SYNCS.PHASECHK.TRANS64.TRYWAIT P1, [R4+URZ+0x168], R6 ;  /* 0x00016806040075a7 */ /* 0x0044e400080211ff */
[----:B---3--:R-:W-:Y:S05]  /*9320*/  @!P1 NANOSLEEP.SYNCS 0x989680 ;  /* 0x009896800000995d */ /* 0x008fea0003900000 */
[----:B------:R-:W3:Y:S02]  /*9330*/  @!P1 SYNCS.PHASECHK.TRANS64 P1, [R4+URZ+0x168], R6 ;  /* 0x00016806040095a7 */ /* 0x000ee400080210ff */
[----:B---3--:R-:W-:Y:S05]  /*9340*/  @!P1 BRA `(.L_x_167) ;  /* 0xfffffffc00f09947 */ /* 0x008fea000383ffff */
[----:B------:R-:W-:Y:S05]  /*9350*/  BRA `(.L_x_168) ;  /* 0xffffffa800407947 */ /* 0x000fea000383ffff */
.L_x_63:
[----:B--2---:R-:W-:-:S07]  /*9360*/  MOV R4, UR4 ;  /* 0x0000000400047c02 */ /* 0x004fce0008000f00 */
.L_x_169:
[----:B--2---:R2:W3:Y:S02]  /*9370*/  SYNCS.PHASECHK.TRANS64.TRYWAIT P1, [R4+URZ+0x160], R5 ;  /* 0x00016005040075a7 */ /* 0x0044e400080211ff */
[----:B---3--:R-:W-:Y:S05]  /*9380*/  @!P1 NANOSLEEP.SYNCS 0x989680 ;  /* 0x009896800000995d */ /* 0x008fea0003900000 */
[----:B------:R-:W3:Y:S02]  /*9390*/  @!P1 SYNCS.PHASECHK.TRANS64 P1, [R4+URZ+0x160], R5 ;  /* 0x00016005040095a7 */ /* 0x000ee400080210ff */
[----:B---3--:R-:W-:Y:S05]  /*93a0*/  @!P1 BRA `(.L_x_169) ;  /* 0xfffffffc00f09947 */ /* 0x008fea000383ffff */
[----:B------:R-:W-:Y:S05]  /*93b0*/  BRA `(.L_x_170) ;  /* 0xffffffa800487947 */ /* 0x000fea000383ffff */
.L_x_73:
[----:B--2---:R-:W-:-:S04]  /*93c0*/  MOV R5, UR5 ;  /* 0x0000000500057c02 */ /* 0x004fc80008000f00 */
[----:B------:R2:W3:Y:S03]  /*93d0*/  SYNCS.PHASECHK.TRANS64.TRYWAIT P0, [R5+URZ+0x8], R6 ;  /* 0x00000806050075a7 */ /* 0x0004e600080011ff */
[----:B---3--:R-:W-:Y:S05]  /*93e0*/  @!P0 NANOSLEEP.SYNCS 0x989680 ;  /* 0x009896800000895d */ /* 0x008fea0003900000 */
[----:B------:R-:W3:Y:S02]  /*93f0*/  @!P0 SYNCS.PHASECHK.TRANS64 P0, [R5+URZ+0x8], R6 ;  /* 0x00000806050085a7 */ /* 0x000ee400080010ff */
[----:B---3--:R-:W-:Y:S05]  /*9400*/  @!P0 BRA `(.L_x_73) ;  /* 0xfffffffc00ec8947 */ /* 0x008fea000383ffff */
[----:B------:R-:W-:Y:S05]  /*9410*/  BRA `(.L_x_72) ;  /* 0xffffffac00147947 */ /* 0x000fea000383ffff */
.L_x_75:
[----:B------:R-:W-:Y:S01]  /*9420*/  BSSY B0, `(.L_x_171) ;  /* 0x0000006000007945 */ /* 0x000fe20003800000 */
[----:B------:R-:W-:-:S07]  /*9430*/  MOV R15, 0xffffffff ;  /* 0xffffffff000f7802 */ /* 0x000fce0000000f00 */
[----:B-12--5:R-:W-:Y:S05]  /*9440*/  WARPSYNC.COLLECTIVE R15, `(.L_x_172) ;  /* 0x000000000f0c7348 */ /* 0x026fea0003c00000 */
[----:B------:R-:W-:Y:S02]  /*9450*/  ELECT P6, UR79, PT ;  /* 0x00000000004f782f */ /* 0x000fe400038c0000 */
[----:B------:R-:W-:Y:S01]  /*9460*/  MOV R14, UR79 ;  /* 0x0000004f000e7c02 */ /* 0x000fe20008000f00 */
[----:B-12--5:R-:W-:Y:S10]  /*9470*/  ENDCOLLECTIVE ;  /* 0x000000000000791b */ /* 0x026ff40003800000 */
.L_x_172:
[----:B------:R-:W-:Y:S05]  /*9480*/  BSYNC B0 ;  /* 0x0000000000007941 */ /* 0x000fea0003800000 */
.L_x_171:
[----:B------:R-:W-:Y:S01]  /*9490*/  PLOP3.LUT P0, PT, P6, PT, PT, 0x80, 0x8 ;  /* 0x000000000008781c */ /* 0x000fe2000370f070 */
[----:B------:R-:W-:-:S12]  /*94a0*/  BRA `(.L_x_173) ;  /* 0xffffffac00407947 */ /* 0x000fd8000383ffff */
.L_x_77:
[----:B--2---:R-:W-:-:S04]  /*94b0*/  MOV R3, UR5 ;  /* 0x0000000500037c02 */ /* 0x004fc80008000f00 */
[----:B------:R2:W3:Y:S03]  /*94c0*/  SYNCS.PHASECHK.TRANS64.TRYWAIT P0, [R3+URZ+0x8], R4 ;  /* 0x00000804030075a7 */ /* 0x0004e600080011ff */
[----:B---3--:R-:W-:Y:S05]  /*94d0*/  @!P0 NANOSLEEP.SYNCS 0x989680 ;  /* 0x009896800000895d */ /* 0x008fea0003900000 */
[----:B------:R-:W3:Y:S02]  /*94e0*/  @!P0 SYNCS.PHASECHK.TRANS64 P0, [R3+URZ+0x8], R4 ;  /* 0x00000804030085a7 */ /* 0x000ee400080010ff */
[----:B---3--:R-:W-:Y:S05]  /*94f0*/  @!P0 BRA `(.L_x_77) ;  /* 0xfffffffc00ec8947 */ /* 0x008fea000383ffff */
[----:B------:R-:W-:Y:S05]  /*9500*/  BRA `(.L_x_76) ;  /* 0xffffffac00447947 */ /* 0x000fea000383ffff */
.L_x_78:
[----:B------:R-:W-:-:S07]  /*9510*/  MOV R4, UR18 ;  /* 0x0000001200047c02 */ /* 0x000fce0008000f00 */
.L_x_174:
[----:B-1----:R1:W2:Y:S02]  /*9520*/  SYNCS.PHASECHK.TRANS64.TRYWAIT P0, [R4+URZ+0x160], R5 ;  /* 0x00016005040075a7 */ /* 0x0022a400080011ff */
[----:B--2---:R-:W-:Y:S05]  /*9530*/  @!P0 NANOSLEEP.SYNCS 0x989680 ;  /* 0x009896800000895d */ /* 0x004fea0003900000 */
[----:B------:R-:W2:Y:S02]  /*9540*/  @!P0 SYNCS.PHASECHK.TRANS64 P0, [R4+URZ+0x160], R5 ;  /* 0x00016005040085a7 */ /* 0x000ea400080010ff */
[----:B--2---:R-:W-:Y:S05]  /*9550*/  @!P0 BRA `(.L_x_174) ;  /* 0xfffffffc00f08947 */ /* 0x004fea000383ffff */
[----:B------:R-:W-:Y:S05]  /*9560*/  BRA `(.L_x_175) ;  /* 0xffffffb000207947 */ /* 0x000fea000383ffff */
.L_x_80:
[----:B------:R-:W-:-:S07]  /*9570*/  MOV R4, UR23 ;  /* 0x0000001700047c02 */ /* 0x000fce0008000f00 */
.L_x_176:
[----:B-1----:R1:W2:Y:S02]  /*9580*/  SYNCS.PHASECHK.TRANS64.TRYWAIT P0, [R4+URZ+0x180], R5 ;  /* 0x00018005040075a7 */ /* 0x0022a400080011ff */
[----:B--2---:R-:W-:Y:S05]  /*9590*/  @!P0 NANOSLEEP.SYNCS 0x989680 ;  /* 0x009896800000895d */ /* 0x004fea0003900000 */
[----:B------:R-:W2:Y:S02]  /*95a0*/  @!P0 SYNCS.PHASECHK.TRANS64 P0, [R4+URZ+0x180], R5 ;  /* 0x00018005040085a7 */ /* 0x000ea400080010ff */
[----:B--2---:R-:W-:Y:S05]  /*95b0*/  @!P0 BRA `(.L_x_176) ;  /* 0xfffffffc00f08947 */ /* 0x004fea000383ffff */
[----:B------:R-:W-:Y:S05]  /*95c0*/  BRA `(.L_x_79) ;  /* 0xffffffb000407947 */ /* 0x000fea000383ffff */
.L_x_84:
[----:B-1----:R-:W-:Y:S07]  /*95d0*/  MOV R4, UR10 ;  /* 0x0000000a00047c02 */ /* 0x002fee0008000f00 */
.L_x_177:
[----:B-1----:R1:W2:Y:S02]  /*95e0*/  SYNCS.PHASECHK.TRANS64.TRYWAIT P0, [R4+URZ], R6 ;  /* 0x00000006040075a7 */ /* 0x0022a400080011ff */
[----:B--2---:R-:W-:Y:S05]  /*95f0*/  @!P0 NANOSLEEP.SYNCS 0x989680 ;  /* 0x009896800000895d */ /* 0x004fea0003900000 */
[----:B------:R-:W2:Y:S02]  /*9600*/  @!P0 SYNCS.PHASECHK.TRANS64 P0, [R4+URZ], R6 ;  /* 0x00000006040085a7 */ /* 0x000ea400080010ff */
[----:B--2---:R-:W-:Y:S05]  /*9610*/  @!P0 BRA `(.L_x_177) ;  /* 0xfffffffc00f08947 */ /* 0x004fea000383ffff */
[----:B------:R-:W-:Y:S05]  /*9620*/  BRA `(.L_x_83) ;  /* 0xffffffb000787947 */ /* 0x000fea000383ffff */
.L_x_88:
[----:B--2---:R-:W-:-:S07]  /*9630*/  MOV R0, UR4 ;  /* 0x0000000400007c02 */ /* 0x004fce0008000f00 */
.L_x_178:
[----:B-1----:R1:W2:Y:S02]  /*9640*/  SYNCS.PHASECHK.TRANS64.TRYWAIT P0, [R0+URZ], R2 ;  /* 0x00000002000075a7 */ /* 0x0022a400080011ff */
[----:B--2---:R-:W-:Y:S05]  /*9650*/  @!P0 NANOSLEEP.SYNCS 0x989680 ;  /* 0x009896800000895d */ /* 0x004fea0003900000 */
[----:B------:R-:W2:Y:S02]  /*9660*/  @!P0 SYNCS.PHASECHK.TRANS64 P0, [R0+URZ], R2 ;  /* 0x00000002000085a7 */ /* 0x000ea400080010ff */
[----:B--2---:R-:W-:Y:S05]  /*9670*/  @!P0 BRA `(.L_x_178) ;  /* 0xfffffffc00f08947 */ /* 0x004fea000383ffff */
[----:B------:R-:W-:Y:S05]  /*9680*/  BRA `(.L_x_179) ;  /* 0xffffffb400447947 */ /* 0x000fea000383ffff */
.L_x_91:
[----:B------:R-:W-:-:S07]  /*9690*/  MOV R0, UR18 ;  /* 0x0000001200007c02 */ /* 0x000fce0008000f00 */
.L_x_180:
[----:B-1----:R1:W2:Y:S02]  /*96a0*/  SYNCS.PHASECHK.TRANS64.TRYWAIT P1, [R0+URZ+0x190], R2 ;  /* 0x00019002000075a7 */ /* 0x0022a400080211ff */
[----:B--2---:R-:W-:Y:S05]  /*96b0*/  @!P1 NANOSLEEP.SYNCS 0x989680 ;  /* 0x009896800000995d */ /* 0x004fea0003900000 */
[----:B------:R-:W2:Y:S02]  /*96c0*/  @!P1 SYNCS.PHASECHK.TRANS64 P1, [R0+URZ+0x190], R2 ;  /* 0x00019002000095a7 */ /* 0x000ea400080210ff */
[----:B--2---:R-:W-:Y:S05]  /*96d0*/  @!P1 BRA `(.L_x_180) ;  /* 0xfffffffc00f09947 */ /* 0x004fea000383ffff */
[----:B------:R-:W-:Y:S05]  /*96e0*/  BRA `(.L_x_181) ;  /* 0xffffffb400907947 */ /* 0x000fea000383ffff */
.L_x_96:
[----:B------:R-:W-:Y:S07]  /*96f0*/  MOV R0, UR24 ;  /* 0x0000001800007c02 */ /* 0x000fee0008000f00 */
.L_x_182:
[----:B-1----:R1:W2:Y:S02]  /*9700*/  SYNCS.PHASECHK.TRANS64.TRYWAIT P0, [R0+URZ+0x160], R2 ;  /* 0x00016002000075a7 */ /* 0x0022a400080011ff */
[----:B--2---:R-:W-:Y:S05]  /*9710*/  @!P0 NANOSLEEP.SYNCS 0x989680 ;  /* 0x009896800000895d */ /* 0x004fea0003900000 */
[----:B------:R-:W2:Y:S02]  /*9720*/  @!P0 SYNCS.PHASECHK.TRANS64 P0, [R0+URZ+0x160], R2 ;  /* 0x00016002000085a7 */ /* 0x000ea400080010ff */
[----:B--2---:R-:W-:Y:S05]  /*9730*/  @!P0 BRA `(.L_x_182) ;  /* 0xfffffffc00f08947 */ /* 0x004fea000383ffff */
[----:B------:R-:W-:Y:S05]  /*9740*/  BRA `(.L_x_183) ;  /* 0xffffffbc00287947 */ /* 0x000fea000383ffff */
.L_x_99:
[----:B------:R-:W-:Y:S07]  /*9750*/  MOV R2, UR24 ;  /* 0x0000001800027c02 */ /* 0x000fee0008000f00 */
.L_x_184:
[----:B-1----:R1:W2:Y:S02]  /*9760*/  SYNCS.PHASECHK.TRANS64.TRYWAIT P0, [R2+URZ+0x158], R3 ;  /* 0x00015803020075a7 */ /* 0x0022a400080011ff */
[----:B--2---:R-:W-:Y:S05]  /*9770*/  @!P0 NANOSLEEP.SYNCS 0x989680 ;  /* 0x009896800000895d */ /* 0x004fea0003900000 */
[----:B------:R-:W2:Y:S02]  /*9780*/  @!P0 SYNCS.PHASECHK.TRANS64 P0, [R2+URZ+0x158], R3 ;  /* 0x00015803020085a7 */ /* 0x000ea400080010ff */
[----:B--2---:R-:W-:Y:S05]  /*9790*/  @!P0 BRA `(.L_x_184) ;  /* 0xfffffffc00f08947 */ /* 0x004fea000383ffff */
[----:B------:R-:W-:Y:S05]  /*97a0*/  BRA `(.L_x_98) ;  /* 0xffffffc000847947 */ /* 0x000fea000383ffff */
.L_x_102:
[----:B------:R-:W-:Y:S07]  /*97b0*/  MOV R0, UR24 ;  /* 0x0000001800007c02 */ /* 0x000fee0008000f00 */
.L_x_185:
[----:B-1----:R1:W2:Y:S02]  /*97c0*/  SYNCS.PHASECHK.TRANS64.TRYWAIT P2, [R0+URZ+0x148], R2 ;  /* 0x00014802000075a7 */ /* 0x0022a400080411ff */
[----:B--2---:R-:W-:Y:S05]  /*97d0*/  @!P2 NANOSLEEP.SYNCS 0x989680 ;  /* 0x009896800000a95d */ /* 0x004fea0003900000 */
[----:B------:R-:W2:Y:S02]  /*97e0*/  @!P2 SYNCS.PHASECHK.TRANS64 P2, [R0+URZ+0x148], R2 ;  /* 0x000148020000a5a7 */ /* 0x000ea400080410ff */
[----:B--2---:R-:W-:Y:S05]  /*97f0*/  @!P2 BRA `(.L_x_185) ;  /* 0xfffffffc00f0a947 */ /* 0x004fea000383ffff */
[----:B------:R-:W-:Y:S05]  /*9800*/  BRA `(.L_x_186) ;  /* 0xffffffc4002c7947 */ /* 0x000fea000383ffff */
.L_x_107:
[----:B------:R-:W-:Y:S07]  /*9810*/  MOV R0, UR45 ;  /* 0x0000002d00007c02 */ /* 0x000fee0008000f00 */
.L_x_187:
[----:B-1----:R1:W2:Y:S02]  /*9820*/  SYNCS.PHASECHK.TRANS64.TRYWAIT P0, [R0+URZ+0x160], R2 ;  /* 0x00016002000075a7 */ /* 0x0022a400080011ff */
[----:B--2---:R-:W-:Y:S05]  /*9830*/  @!P0 NANOSLEEP.SYNCS 0x989680 ;  /* 0x009896800000895d */ /* 0x004fea0003900000 */
[----:B------:R-:W2:Y:S02]  /*9840*/  @!P0 SYNCS.PHASECHK.TRANS64 P0, [R0+URZ+0x160], R2 ;  /* 0x00016002000085a7 */ /* 0x000ea400080010ff */
[----:B--2---:R-:W-:Y:S05]  /*9850*/  @!P0 BRA `(.L_x_187) ;  /* 0xfffffffc00f08947 */ /* 0x004fea000383ffff */
[----:B------:R-:W-:Y:S05]  /*9860*/  BRA `(.L_x_188) ;  /* 0xffffffc800c07947 */ /* 0x000fea000383ffff */
.L_x_118:
[----:B-1----:R-:W-:Y:S04]  /*9870*/  MOV R3, UR45 ;  /* 0x0000002d00037c02 */ /* 0x002fe80008000f00 */
[----:B------:R1:W2:Y:S03]  /*9880*/  SYNCS.PHASECHK.TRANS64.TRYWAIT P1, [R3+URZ+0x140], R4 ;  /* 0x00014004030075a7 */ /* 0x0002a600080211ff */
[----:B--2---:R-:W-:Y:S05]  /*9890*/  @!P1 NANOSLEEP.SYNCS 0x989680 ;  /* 0x009896800000995d */ /* 0x004fea0003900000 */
[----:B------:R-:W2:Y:S02]  /*98a0*/  @!P1 SYNCS.PHASECHK.TRANS64 P1, [R3+URZ+0x140], R4 ;  /* 0x00014004030095a7 */ /* 0x000ea400080210ff */
[----:B--2---:R-:W-:Y:S05]  /*98b0*/  @!P1 BRA `(.L_x_118) ;  /* 0xfffffffc00ec9947 */ /* 0x004fea000383ffff */
[----:B------:R-:W-:Y:S05]  /*98c0*/  BRA `(.L_x_117) ;  /* 0xffffffd800a87947 */ /* 0x000fea000383ffff */
.L_x_120:
[----:B-1----:R1:W4:Y:S02]  /*98d0*/  SYNCS.PHASECHK.TRANS64.TRYWAIT P1, [R151+URZ+0x170], R0 ;  /* 0x00017000970075a7 */ /* 0x00232400080211ff */
[----:B----4-:R-:W-:Y:S05]  /*98e0*/  @!P1 NANOSLEEP.SYNCS 0x989680 ;  /* 0x009896800000995d */ /* 0x010fea0003900000 */
[----:B------:R-:W4:Y:S02]  /*98f0*/  @!P1 SYNCS.PHASECHK.TRANS64 P1, [R151+URZ+0x170], R0 ;  /* 0x00017000970095a7 */ /* 0x000f2400080210ff */
[----:B----4-:R-:W-:Y:S05]  /*9900*/  @!P1 BRA `(.L_x_120) ;  /* 0xfffffffc00f09947 */ /* 0x010fea000383ffff */
[----:B------:R-:W-:Y:S05]  /*9910*/  BRA `(.L_x_119) ;  /* 0xffffffd800f07947 */ /* 0x000fea000383ffff */
        .weak           $__internal_0_$__cuda_sm10x_tcgen05_guardrail_trap_col_being_dealloced_not_returned_by_alloc
        .type           $__internal_0_$__cuda_sm10x_tcgen05_guardrail_trap_col_being_dealloced_not_returned_by_alloc,@function
        .size           $__internal_0_$__cuda_sm10x_tcgen05_guardrail_trap_col_being_dealloced_not_returned_by_alloc,($__internal_1_$__cuda_sm10x_tcgen05_guardrail_trap_phase_invalid_during_alloc - $__internal_0_$__cuda_sm10x_tcgen05_guardrail_trap_col_being_dealloced_not_returned_by_alloc)
$__internal_0_$__cuda_sm10x_tcgen05_guardrail_trap_col_being_dealloced_not_returned_by_alloc:
[----:B------:R-:W-:Y:S05]  /*9920*/  BPT.TRAP 0x1 ;  /* 0x000000040000795c */ /* 0x000fea0000300000 */
[----:B------:R-:W-:-:S04]  /*9930*/  HFMA2 R3, -RZ, RZ, 0, 0 ;  /* 0x00000000ff037431 */ /* 0x000fc800000001ff */
[----:B------:R-:W-:Y:S05]  /*9940*/  RET.REL.NODEC R2 `(_ZN7cutlass13device_kernelINS_4conv6kernel13ConvUniversalINS1_16ConvProblemShapeILNS1_8OperatorE2ELi2EEENS1_10collective14CollectiveConvINS1_47MainloopSm100TmaUmmaWarpSpecializedImplicitGemmILS5_2ELi20ELi2ELi1ELi2EN4cute5tupleIJNSA_1CILi2EEENSC_ILi1EEESE_EEEEENSB_IJNSC_ILi256EEENSB_IJNSC_ILi64EEEEEESJ_EEENS_12float_e4m3_tESL_NSA_8TiledMMAINSA_8MMA_AtomIJNSA_10MMA_TraitsINSA_25SM100_MMA_F8F6F4_2x1SM_SSEJSL_SL_fSH_SI_NSA_17integral_constantINSA_4UMMA5MajorELSS_1EEEST_NSQ_INSR_7ScaleInELSU_0EEESV_EEEEEENSA_6LayoutINSB_IJSE_SE_SE_EEENSB_IJNSC_ILi0EEES10_S10_EEEEENSB_IJNSA_10UnderscoreES13_S13_EEEEENS7_6detail27Sm100ImplicitGemmTileTraitsINSA_18SM100_TMA_2SM_LOADENSA_14ComposedLayoutINSA_7SwizzleILi3ELi4ELi3EEENSA_18smem_ptr_flag_bitsILi8EEENSY_INSB_IJNSC_ILi128EEENSC_ILi8EEEEEENSB_IJSE_S1E_EEEEEEEvEENS17_INSA_25SM100_TMA_2SM_LOAD_IM2COLENS19_INS1A_ILi1ELi4ELi3EEES1D_NSY_INSB_IJNSC_ILi32EEES1F_EEENSB_IJSE_S1N_EEEEEEEvEEEENS_8epilogue10collective18CollectiveEpilogueINS1U_23Sm100TmaWarpSpecializedILi1ELi1ELi64ELb0ELb0EEEJNSB_IJS1E_SJ_SJ_EEENSB_IJNSY_IS1E_SE_EENSY_ISI_SE_EEEEESL_NSB_IJlNSB_IJSE_llEEES10_EEESL_S24_NS1U_6fusion15FusionCallbacksIS1Y_NS25_17LinearCombinationISL_fSL_fLNS_15FloatRoundStyleE2EEES1Z_S22_JEEENSA_5SM1004TMEM4LOAD26SM100_TMEM_LOAD_32dp32b64xENSA_13SM90_TMA_LOADENS19_INS1A_ILi2ELi4ELi3EEES1D_NSY_INSB_IJS1F_SI_EEENSB_IJSI_SE_EEEEEEENSA_39AutoVectorizingCopyWithAssumedAlignmentILi128EEENSA_14SM90_TMA_STOREES2K_S2M_S2M_EEEvvEEEEvNT_6ParamsE) ;  /* 0xffffff6402ac7950 */ /* 0x000fea0003c3ffff */
        .weak           $__internal_1_$__cuda_sm10x_tcgen05_guardrail_trap_phase_invalid_during_alloc
        .type           $__internal_1_$__cuda_sm10x_tcgen05_guardrail_trap_phase_invalid_during_alloc,@function
        .size           $__internal_1_$__cuda_sm10x_tcgen05_guardrail_trap_phase_invalid_during_alloc,($__internal_2_$__cuda_sm10x_tcgen05_guardrail_trap_unallocated_columns_being_dealloced - $__internal_1_$__cuda_sm10x_tcgen05_guardrail_trap_phase_invalid_during_alloc)
$__internal_1_$__cuda_sm10x_tcgen05_guardrail_trap_phase_invalid_during_alloc:
[----:B------:R-:W-:Y:S05]  /*9950*/  BPT.TRAP 0x1 ;  /* 0x000000040000795c */ /* 0x000fea0000300000 */
[----:B------:R-:W-:-:S04]  /*9960*/  MOV R5, 0x0 ;  /* 0x0000000000057802 */ /* 0x000fc80000000f00 */
[----:B------:R-:W-:Y:S05]  /*9970*/  RET.REL.NODEC R4 `(_ZN7cutlass13device_kernelINS_4conv6kernel13ConvUniversalINS1_16ConvProblemShapeILNS1_8OperatorE2ELi2EEENS1_10collective14CollectiveConvINS1_47MainloopSm100TmaUmmaWarpSpecializedImplicitGemmILS5_2ELi20ELi2ELi1ELi2EN4cute5tupleIJNSA_1CILi2EEENSC_ILi1EEESE_EEEEENSB_IJNSC_ILi256EEENSB_IJNSC_ILi64EEEEEESJ_EEENS_12float_e4m3_tESL_NSA_8TiledMMAINSA_8MMA_AtomIJNSA_10MMA_TraitsINSA_25SM100_MMA_F8F6F4_2x1SM_SSEJSL_SL_fSH_SI_NSA_17integral_constantINSA_4UMMA5MajorELSS_1EEEST_NSQ_INSR_7ScaleInELSU_0EEESV_EEEEEENSA_6LayoutINSB_IJSE_SE_SE_EEENSB_IJNSC_ILi0EEES10_S10_EEEEENSB_IJNSA_10UnderscoreES13_S13_EEEEENS7_6detail27Sm100ImplicitGemmTileTraitsINSA_18SM100_TMA_2SM_LOADENSA_14ComposedLayoutINSA_7SwizzleILi3ELi4ELi3EEENSA_18smem_ptr_flag_bitsILi8EEENSY_INSB_IJNSC_ILi128EEENSC_ILi8EEEEEENSB_IJSE_S1E_EEEEEEEvEENS17_INSA_25SM100_TMA_2SM_LOAD_IM2COLENS19_INS1A_ILi1ELi4ELi3EEES1D_NSY_INSB_IJNSC_ILi32EEES1F_EEENSB_IJSE_S1N_EEEEEEEvEEEENS_8epilogue10collective18CollectiveEpilogueINS1U_23Sm100TmaWarpSpecializedILi1ELi1ELi64ELb0ELb0EEEJNSB_IJS1E_SJ_SJ_EEENSB_IJNSY_IS1E_SE_EENSY_ISI_SE_EEEEESL_NSB_IJlNSB_IJSE_llEEES10_EEESL_S24_NS1U_6fusion15FusionCallbacksIS1Y_NS25_17LinearCombinationISL_fSL_fLNS_15FloatRoundStyleE2EEES1Z_S22_JEEENSA_5SM1004TMEM4LOAD26SM100_TMEM_LOAD_32dp32b64xENSA_13SM90_TMA_LOADENS19_INS1A_ILi2ELi4ELi3EEES1D_NSY_INSB_IJS1F_SI_EEENSB_IJSI_SE_EEEEEEENSA_39AutoVectorizingCopyWithAssumedAlignmentILi128EEENSA_14SM90_TMA_STOREES2K_S2M_S2M_EEEvvEEEEvNT_6ParamsE) ;  /* 0xffffff6404a07950 */ /* 0x000fea0003c3ffff */
        .weak           $__internal_2_$__cuda_sm10x_tcgen05_guardrail_trap_unallocated_columns_being_dealloced
        .type           $__internal_2_$__cuda_sm10x_tcgen05_guardrail_trap_unallocated_columns_being_dealloced,@function
        .size           $__internal_2_$__cuda_sm10x_tcgen05_guardrail_trap_unallocated_columns_being_dealloced,(.L_x_190 - $__internal_2_$__cuda_sm10x_tcgen05_guardrail_trap_unallocated_columns_being_dealloced)
$__internal_2_$__cuda_sm10x_tcgen05_guardrail_trap_unallocated_columns_being_dealloced:
[----:B------:R-:W-:Y:S05]  /*9980*/  BPT.TRAP 0x1 ;  /* 0x000000040000795c */ /* 0x000fea0000300000 */
[----:B------:R-:W-:-:S04]  /*9990*/  HFMA2 R3, -RZ, RZ, 0, 0 ;  /* 0x00000000ff037431 */ /* 0x000fc800000001ff */
[----:B------:R-:W-:Y:S05]  /*99a0*/  RET.REL.NODEC R2 `(_ZN7cutlass13device_kernelINS_4conv6kernel13ConvUniversalINS1_16ConvProblemShapeILNS1_8OperatorE2ELi2EEENS1_10collective14CollectiveConvINS1_47MainloopSm100TmaUmmaWarpSpecializedImplicitGemmILS5_2ELi20ELi2ELi1ELi2EN4cute5tupleIJNSA_1CILi2EEENSC_ILi1EEESE_EEEEENSB_IJNSC_ILi256EEENSB_IJNSC_ILi64EEEEEESJ_EEENS_12float_e4m3_tESL_NSA_8TiledMMAINSA_8MMA_AtomIJNSA_10MMA_TraitsINSA_25SM100_MMA_F8F6F4_2x1SM_SSEJSL_SL_fSH_SI_NSA_17integral_constantINSA_4UMMA5MajorELSS_1EEEST_NSQ_INSR_7ScaleInELSU_0EEESV_EEEEEENSA_6LayoutINSB_IJSE_SE_SE_EEENSB_IJNSC_ILi0EEES10_S10_EEEEENSB_IJNSA_10UnderscoreES13_S13_EEEEENS7_6detail27Sm100ImplicitGemmTileTraitsINSA_18SM100_TMA_2SM_LOADENSA_14ComposedLayoutINSA_7SwizzleILi3ELi4ELi3EEENSA_18smem_ptr_flag_bitsILi8EEENSY_INSB_IJNSC_ILi128EEENSC_ILi8EEEEEENSB_IJSE_S1E_EEEEEEEvEENS17_INSA_25SM100_TMA_2SM_LOAD_IM2COLENS19_INS1A_ILi1ELi4ELi3EEES1D_NSY_INSB_IJNSC_ILi32EEES1F_EEENSB_IJSE_S1N_EEEEEEEvEEEENS_8epilogue10collective18CollectiveEpilogueINS1U_23Sm100TmaWarpSpecializedILi1ELi1ELi64ELb0ELb0EEEJNSB_IJS1E_SJ_SJ_EEENSB_IJNSY_IS1E_SE_EENSY_ISI_SE_EEEEESL_NSB_IJlNSB_IJSE_llEEES10_EEESL_S24_NS1U_6fusion15FusionCallbacksIS1Y_NS25_17LinearCombinationISL_fSL_fLNS_15FloatRoundStyleE2EEES1Z_S22_JEEENSA_5SM1004TMEM4LOAD26SM100_TMEM_LOAD_32dp32b64xENSA_13SM90_TMA_LOADENS19_INS1A_ILi2ELi4ELi3EEES1D_NSY_INSB_IJS1F_SI_EEENSB_IJSI_SE_EEEEEEENSA_39AutoVectorizingCopyWithAssumedAlignmentILi128EEENSA_14SM90_TMA_STOREES2K_S2M_S2M_EEEvvEEEEvNT_6ParamsE) ;  /* 0xffffff6402947950 */ /* 0x000fea0003c3ffff */
.L_x_189:
[----:B------:R-:W-:-:S00]  /*99b0*/  BRA `(.L_x_189) ;  /* 0xfffffffc00fc7947 */ /* 0x000fc0000383ffff */
[----:B------:R-:W-:-:S00]  /*99c0*/  NOP ;  /* 0x0000000000007918 */ /* 0x000fc00000000000 */
        /* <DEDUP_REMOVED lines=11> */
.L_x_190:


//--------------------- .nv.global.init           --------------------------
	.section	.nv.global.init,"aw",@progbits
.nv.global.init:
	.type		$str$29,@object
	.size		$str$29,($str$30 - $str$29)
$str$29:
        /*0000*/ 	.byte	0x28, 0x61, 0x64, 0x64, 0x72, 0x65, 0x73, 0x73, 0x20, 0x26, 0x20, 0x6d, 0x61, 0x73, 0x6b, 0x29
        /*0010*/ 	.byte	0x20, 0x3d, 0x3d, 0x20, 0x30, 0x00
	.type		$str$30,@object
	.size		$str$30,($str$28 - $str$30)
$str$30:
        /*0016*/ 	.byte	0x2f, 0x74, 0x6d, 0x70, 0x2f, 0x63, 0x75, 0x74, 0x6c, 0x61, 0x73, 0x73, 0x5f, 0x73, 0x77, 0x65
        /*0026*/ 	.byte	0x65, 0x70, 0x5f, 0x73, 0x72, 0x63, 0x2f, 0x69, 0x6e, 0x63, 0x6c, 0x75, 0x64, 0x65, 0x2f, 0x63
        /*0036*/ 	.byte	0x75, 0x74, 0x65, 0x2f, 0x70, 0x6f, 0x69, 0x6e, 0x74, 0x65, 0x72, 0x5f, 0x66, 0x6c, 0x61, 0x67
        /*0046*/ 	.byte	0x67, 0x65, 0x64, 0x2e, 0x68, 0x70, 0x70, 0x00
	.type		$str$28,@object
	.size		$str$28,($str$27 - $str$28)
$str$28:
        /*004e*/ 	.byte	0x2f, 0x74, 0x6d, 0x70, 0x2f, 0x63, 0x75, 0x74, 0x6c, 0x61, 0x73, 0x73, 0x5f, 0x73, 0x77, 0x65
        /*005e*/ 	.byte	0x65, 0x70, 0x5f, 0x73, 0x72, 0x63, 0x2f, 0x69, 0x6e, 0x63, 0x6c, 0x75, 0x64, 0x65, 0x2f, 0x63
        /*006e*/ 	.byte	0x75, 0x74, 0x65, 0x2f, 0x61, 0x74, 0x6f, 0x6d, 0x2f, 0x63, 0x6f, 0x70, 0x79, 0x5f, 0x74, 0x72
        /*007e*/ 	.byte	0x61, 0x69, 0x74, 0x73, 0x5f, 0x73, 0x6d, 0x31, 0x30, 0x30, 0x2e, 0x68, 0x70, 0x70, 0x00
	.type		$str$27,@object
	.size		$str$27,(__unnamed_1 - $str$27)
$str$27:
        /*008d*/ 	.byte	0x28, 0x28, 0x75, 0x69, 0x6e, 0x74, 0x33, 0x32, 0x5f, 0x74, 0x28, 0x74, 0x68, 0x72, 0x65, 0x61
        /*009d*/ 	.byte	0x64, 0x49, 0x64, 0x78, 0x2e, 0x78, 0x29, 0x20, 0x2f, 0x20, 0x33, 0x32, 0x29, 0x20, 0x25, 0x20
        /*00ad*/ 	.byte	0x34, 0x29, 0x20, 0x3d, 0x3d, 0x20, 0x28, 0x28, 0x28, 0x74, 0x6d, 0x65, 0x6d, 0x5f, 0x61, 0x64
        /*00bd*/ 	.byte	0x64, 0x72, 0x20, 0x3e, 0x3e, 0x20, 0x31, 0x36, 0x29, 0x20, 0x2f, 0x20, 0x33, 0x32, 0x29, 0x20
        /*00cd*/ 	.byte	0x25, 0x20, 0x34, 0x29, 0x00
	.type		__unnamed_1,@object
	.size		__unnamed_1,(__unnamed_2 - __unnamed_1)
__unnamed_1:
        /*00d2*/ 	.byte	0x61, 0x75, 0x74, 0x6f, 0x20, 0x63, 0x75, 0x74, 0x65, 0x3a, 0x3a, 0x61, 0x73, 0x5f, 0x70, 0x6f
        /* <DEDUP_REMOVED lines=24> */
        /*0262*/ 	.byte	0x43, 0x3c, 0x38, 0x31, 0x39, 0x32, 0x3e, 0x3e, 0x3e, 0x3e, 0x5d, 0x00
	.type		__unnamed_2,@object
	.size		__unnamed_2,(.L_2 - __unnamed_2)
__unnamed_2:
        /* <DEDUP_REMOVED lines=42> */
        /*050e*/ 	.byte	0x3e, 0x3e, 0x3e, 0x3e, 0x5d, 0x00
.L_2:


//--------------------- .nv.shared._ZN7cutlass13device_kernelINS_4conv6kernel13ConvUniversalINS1_16ConvProblemShapeILNS1_8OperatorE2ELi2EEENS1_10collective14CollectiveConvINS1_47MainloopSm100TmaUmmaWarpSpecializedImplicitGemmILS5_2ELi20ELi2ELi1ELi2EN4cute5tupleIJNSA_1CILi2EEENSC_ILi1EEESE_EEEEENSB_IJNSC_ILi256EEENSB_IJNSC_ILi64EEEEEESJ_EEENS_12float_e4m3_tESL_NSA_8TiledMMAINSA_8MMA_AtomIJNSA_10MMA_TraitsINSA_25SM100_MMA_F8F6F4_2x1SM_SSEJSL_SL_fSH_SI_NSA_17integral_constantINSA_4UMMA5MajorELSS_1EEEST_NSQ_INSR_7ScaleInELSU_0EEESV_EEEEEENSA_6LayoutINSB_IJSE_SE_SE_EEENSB_IJNSC_ILi0EEES10_S10_EEEEENSB_IJNSA_10UnderscoreES13_S13_EEEEENS7_6detail27Sm100ImplicitGemmTileTraitsINSA_18SM100_TMA_2SM_LOADENSA_14ComposedLayoutINSA_7SwizzleILi3ELi4ELi3EEENSA_18smem_ptr_flag_bitsILi8EEENSY_INSB_IJNSC_ILi128EEENSC_ILi8EEEEEENSB_IJSE_S1E_EEEEEEEvEENS17_INSA_25SM100_TMA_2SM_LOAD_IM2COLENS19_INS1A_ILi1ELi4ELi3EEES1D_NSY_INSB_IJNSC_ILi32EEES1F_EEENSB_IJSE_S1N_EEEEEEEvEEEENS_8epilogue10collective18CollectiveEpilogueINS1U_23Sm100TmaWarpSpecializedILi1ELi1ELi64ELb0ELb0EEEJNSB_IJS1E_SJ_SJ_EEENSB_IJNSY_IS1E_SE_EENSY_ISI_SE_EEEEESL_NSB_IJlNSB_IJSE_llEEES10_EEESL_S24_NS1U_6fusion15FusionCallbacksIS1Y_NS25_17LinearCombinationISL_fSL_fLNS_15FloatRoundStyleE2EEES1Z_S22_JEEENSA_5SM1004TMEM4LOAD26SM100_TMEM_LOAD_32dp32b64xENSA_13SM90_TMA_LOADENS19_INS1A_ILi2ELi4ELi3EEES1D_NSY_INSB_IJS1F_SI_EEENSB_IJSI_SE_EEEEEEENSA_39AutoVectorizingCopyWithAssumedAlignmentILi128EEENSA_14SM90_TMA_STOREES2K_S2M_S2M_EEEvvEEEEvNT_6ParamsE --------------------------
	.section	.nv.shared._ZN7cutlass13device_kernelINS_4conv6kernel13ConvUniversalINS1_16ConvProblemShapeILNS1_8OperatorE2ELi2EEENS1_10collective14CollectiveConvINS1_47MainloopSm100TmaUmmaWarpSpecializedImplicitGemmILS5_2ELi20ELi2ELi1ELi2EN4cute5tupleIJNSA_1CILi2EEENSC_ILi1EEESE_EEEEENSB_IJNSC_ILi256EEENSB_IJNSC_ILi64EEEEEESJ_EEENS_12float_e4m3_tESL_NSA_8TiledMMAINSA_8MMA_AtomIJNSA_10MMA_TraitsINSA_25SM100_MMA_F8F6F4_2x1SM_SSEJSL_SL_fSH_SI_NSA_17integral_constantINSA_4UMMA5MajorELSS_1EEEST_NSQ_INSR_7ScaleInELSU_0EEESV_EEEEEENSA_6LayoutINSB_IJSE_SE_SE_EEENSB_IJNSC_ILi0EEES10_S10_EEEEENSB_IJNSA_10UnderscoreES13_S13_EEEEENS7_6detail27Sm100ImplicitGemmTileTraitsINSA_18SM100_TMA_2SM_LOADENSA_14ComposedLayoutINSA_7SwizzleILi3ELi4ELi3EEENSA_18smem_ptr_flag_bitsILi8EEENSY_INSB_IJNSC_ILi128EEENSC_ILi8EEEEEENSB_IJSE_S1E_EEEEEEEvEENS17_INSA_25SM100_TMA_2SM_LOAD_IM2COLENS19_INS1A_ILi1ELi4ELi3EEES1D_NSY_INSB_IJNSC_ILi32EEES1F_EEENSB_IJSE_S1N_EEEEEEEvEEEENS_8epilogue10collective18CollectiveEpilogueINS1U_23Sm100TmaWarpSpecializedILi1ELi1ELi64ELb0ELb0EEEJNSB_IJS1E_SJ_SJ_EEENSB_IJNSY_IS1E_SE_EENSY_ISI_SE_EEEEESL_NSB_IJlNSB_IJSE_llEEES10_EEESL_S24_NS1U_6fusion15FusionCallbacksIS1Y_NS25_17LinearCombinationISL_fSL_fLNS_15FloatRoundStyleE2EEES1Z_S22_JEEENSA_5SM1004TMEM4LOAD26SM100_TMEM_LOAD_32dp32b64xENSA_13SM90_TMA_LOADENS19_INS1A_ILi2ELi4ELi3EEES1D_NSY_INSB_IJS1F_SI_EEENSB_IJSI_SE_EEEEEEENSA_39AutoVectorizingCopyWithAssumedAlignmentILi128EEENSA_14SM90_TMA_STOREES2K_S2M_S2M_EEEvvEEEEvNT_6ParamsE,"aw",@nobits
	.sectionflags	@""
	.align	16
	.zero		1024


//--------------------- .nv.shared.reserved.0     --------------------------
	.section	.nv.shared.reserved.0,"aw",@nobits
	.weak		__nv_reservedSMEM_offset_0_alias
	.size		__nv_reservedSMEM_offset_0_alias, 0, 64
	.other		__nv_reservedSMEM_offset_0_alias,@"STO_CUDA_RESERVED_SHARED STV_DEFAULT"
__nv_reservedSMEM_offset_0_alias:
	.zero		0
.nv.shared.reserved.0:
	.zero		64
	.weak		__nv_reservedSMEM_tcgen05_partition
	.type		__nv_reservedSMEM_tcgen05_partition,@object
	.size		__nv_reservedSMEM_tcgen05_partition,(.L_0 - __nv_reservedSMEM_tcgen05_partition)
__nv_reservedSMEM_tcgen05_partition:
	.zero		32
.L_0:


//--------------------- .nv.global                --------------------------
	.section	.nv.global,"aw",@nobits
.nv.global:
	.type		_ZN39_INTERNAL_e18e6add_4_k_cu_ad166a79_44954cute1_E,@object
	.size		_ZN39_INTERNAL_e18e6add_4_k_cu_ad166a79_44954cute1_E,(_ZN39_INTERNAL_e18e6add_4_k_cu_ad166a79_44954cuda3std3__45__cpo6cbeginE - _ZN39_INTERNAL_e18e6add_4_k_cu_ad166a79_44954cute1_E)
_ZN39_INTERNAL_e18e6add_4_k_cu_ad166a79_44954cute1_E:
	.zero		1
	.type		_ZN39_INTERNAL_e18e6add_4_k_cu_ad166a79_44954cuda3std3__45__cpo6cbeginE,@object
	.size		_ZN39_INTERNAL_e18e6add_4_k_cu_ad166a79_44954cuda3std3__45__cpo6cbeginE,(_ZN39_INTERNAL_e18e6add_4_k_cu_ad166a79_44954cuda3std3__48in_placeE - _ZN39_INTERNAL_e18e6add_4_k_cu_ad166a79_44954cuda3std3__45__cpo6cbeginE)
_ZN39_INTERNAL_e18e6add_4_k_cu_ad166a79_44954cuda3std3__45__cpo6cbeginE:
	.zero		1
	.type		_ZN39_INTERNAL_e18e6add_4_k_cu_ad166a79_44954cuda3std3__48in_placeE,@object
	.size		_ZN39_INTERNAL_e18e6add_4_k_cu_ad166a79_44954cuda3std3__48in_placeE,(_ZN39_INTERNAL_e18e6add_4_k_cu_ad166a79_44954cuda3std6ranges3__45__cpo9iter_moveE - _ZN39_INTERNAL_e18e6add_4_k_cu_ad166a79_44954cuda3std3__48in_placeE)
_ZN39_INTERNAL_e18e6add_4_k_cu_ad166a79_44954cuda3std3__48in_placeE:
	.zero		1
	.type		_ZN39_INTERNAL_e18e6add_4_k_cu_ad166a79_44954cuda3std6ranges3__45__cpo9iter_moveE,@object
	.size		_ZN39_INTERNAL_e18e6add_4_k_cu_ad166a79_44954cuda3std6ranges3__45__cpo9iter_moveE,(_ZN39_INTERNAL_e18e6add_4_k_cu_ad166a79_44954cuda3std3__45__cpo5beginE - _ZN39_INTERNAL_e18e6add_4_k_cu_ad166a79_44954cuda3std6ranges3__45__cpo9iter_moveE)
_ZN39_INTERNAL_e18e6add_4_k_cu_ad166a79_44954cuda3std6ranges3__45__cpo9iter_moveE:
	.zero		1
	.type		_ZN39_INTERNAL_e18e6add_4_k_cu_ad166a79_44954cuda3std3__45__cpo5beginE,@object
	.size		_ZN39_INTERNAL_e18e6add_4_k_cu_ad166a79_44954cuda3std3__45__cpo5beginE,(_ZN39_INTERNAL_e18e6add_4_k_cu_ad166a79_44954cuda3std3__441_GLOBAL__N__e18e6add_4_k_cu_ad166a79_44956ignoreE - _ZN39_INTERNAL_e18e6add_4_k_cu_ad166a79_44954cuda3std3__45__cpo5beginE)
_ZN39_INTERNAL_e18e6add_4_k_cu_ad166a79_44954cuda3std3__45__cpo5beginE:
	.zero		1
	.type		_ZN39_INTERNAL_e18e6add_4_k_cu_ad166a79_44954cuda3std3__441_GLOBAL__N__e18e6add_4_k_cu_ad166a79_44956ignoreE,@object
	.size		_ZN39_INTERNAL_e18e6add_4_k_cu_ad166a79_44954cuda3std3__441_GLOBAL__N__e18e6add_4_k_cu_ad166a79_44956ignoreE,(_ZN39_INTERNAL_e18e6add_4_k_cu_ad166a79_44954cute7productE - _ZN39_INTERNAL_e18e6add_4_k_cu_ad166a79_44954cuda3std3__441_GLOBAL__N__e18e6add_4_k_cu_ad166a79_44956ignoreE)
_ZN39_INTERNAL_e18e6add_4_k_cu_ad166a79_44954cuda3std3__441_GLOBAL__N__e18e6add_4_k_cu_ad166a79_44956ignoreE:
	.zero		1
	.type		_ZN39_INTERNAL_e18e6add_4_k_cu_ad166a79_44954cute7productE,@object
	.size		_ZN39_INTERNAL_e18e6add_4_k_cu_ad166a79_44954cute7productE,(_ZN39_INTERNAL_e18e6add_4_k_cu_ad166a79_44954cuda3std3__45__cpo3endE - _ZN39_INTERNAL_e18e6add_4_k_cu_ad166a79_44954cute7productE)
_ZN39_INTERNAL_e18e6add_4_k_cu_ad166a79_44954cute7productE:
	.zero		1
	.type		_ZN39_INTERNAL_e18e6add_4_k_cu_ad166a79_44954cuda3std3__45__cpo3endE,@object
	.size		_ZN39_INTERNAL_e18e6add_4_k_cu_ad166a79_44954cuda3std3__45__cpo3endE,(_ZN39_INTERNAL_e18e6add_4_k_cu_ad166a79_44954cuda3std3__419piecewise_constructE - _ZN39_INTERNAL_e18e6add_4_k_cu_ad166a79_44954cuda3std3__45__cpo3endE)
_ZN39_INTERNAL_e18e6add_4_k_cu_ad166a79_44954cuda3std3__45__cpo3endE:
	.zero		1
	.type		_ZN39_INTERNAL_e18e6add_4_k_cu_ad166a79_44954cuda3std3__419piecewise_constructE,@object
	.size		_ZN39_INTERNAL_e18e6add_4_k_cu_ad166a79_44954cuda3std3__419piecewise_constructE,(_ZN39_INTERNAL_e18e6add_4_k_cu_ad166a79_44954cuda3std3__45__cpo4cendE - _ZN39_INTERNAL_e18e6add_4_k_cu_ad166a79_44954cuda3std3__419piecewise_constructE)
_ZN39_INTERNAL_e18e6add_4_k_cu_ad166a79_44954cuda3std3__419piecewise_constructE:
	.zero		1
	.type		_ZN39_INTERNAL_e18e6add_4_k_cu_ad166a79_44954cuda3std3__45__cpo4cendE,@object
	.size		_ZN39_INTERNAL_e18e6add_4_k_cu_ad166a79_44954cuda3std3__45__cpo4cendE,(_ZN39_INTERNAL_e18e6add_4_k_cu_ad166a79_44954cuda3std6ranges3__45__cpo4swapE - _ZN39_INTERNAL_e18e6add_4_k_cu_ad166a79_44954cuda3std3__45__cpo4cendE)
_ZN39_INTERNAL_e18e6add_4_k_cu_ad166a79_44954cuda3std3__45__cpo4cendE:
	.zero		1
	.type		_ZN39_INTERNAL_e18e6add_4_k_cu_ad166a79_44954cuda3std6ranges3__45__cpo4swapE,@object
	.size		_ZN39_INTERNAL_e18e6add_4_k_cu_ad166a79_44954cuda3std6ranges3__45__cpo4swapE,(.L_10 - _ZN39_INTERNAL_e18e6add_4_k_cu_ad166a79_44954cuda3std6ranges3__45__cpo4swapE)
_ZN39_INTERNAL_e18e6add_4_k_cu_ad166a79_44954cuda3std6ranges3__45__cpo4swapE:
	.zero		1
.L_10:


//--------------------- .nv.constant0._ZN7cutlass13device_kernelINS_4conv6kernel13ConvUniversalINS1_16ConvProblemShapeILNS1_8OperatorE2ELi2EEENS1_10collective14CollectiveConvINS1_47MainloopSm100TmaUmmaWarpSpecializedImplicitGemmILS5_2ELi20ELi2ELi1ELi2EN4cute5tupleIJNSA_1CILi2EEENSC_ILi1EEESE_EEEEENSB_IJNSC_ILi256EEENSB_IJNSC_ILi64EEEEEESJ_EEENS_12float_e4m3_tESL_NSA_8TiledMMAINSA_8MMA_AtomIJNSA_10MMA_TraitsINSA_25SM100_MMA_F8F6F4_2x1SM_SSEJSL_SL_fSH_SI_NSA_17integral_constantINSA_4UMMA5MajorELSS_1EEEST_NSQ_INSR_7ScaleInELSU_0EEESV_EEEEEENSA_6LayoutINSB_IJSE_SE_SE_EEENSB_IJNSC_ILi0EEES10_S10_EEEEENSB_IJNSA_10UnderscoreES13_S13_EEEEENS7_6detail27Sm100ImplicitGemmTileTraitsINSA_18SM100_TMA_2SM_LOADENSA_14ComposedLayoutINSA_7SwizzleILi3ELi4ELi3EEENSA_18smem_ptr_flag_bitsILi8EEENSY_INSB_IJNSC_ILi128EEENSC_ILi8EEEEEENSB_IJSE_S1E_EEEEEEEvEENS17_INSA_25SM100_TMA_2SM_LOAD_IM2COLENS19_INS1A_ILi1ELi4ELi3EEES1D_NSY_INSB_IJNSC_ILi32EEES1F_EEENSB_IJSE_S1N_EEEEEEEvEEEENS_8epilogue10collective18CollectiveEpilogueINS1U_23Sm100TmaWarpSpecializedILi1ELi1ELi64ELb0ELb0EEEJNSB_IJS1E_SJ_SJ_EEENSB_IJNSY_IS1E_SE_EENSY_ISI_SE_EEEEESL_NSB_IJlNSB_IJSE_llEEES10_EEESL_S24_NS1U_6fusion15FusionCallbacksIS1Y_NS25_17LinearCombinationISL_fSL_fLNS_15FloatRoundStyleE2EEES1Z_S22_JEEENSA_5SM1004TMEM4LOAD26SM100_TMEM_LOAD_32dp32b64xENSA_13SM90_TMA_LOADENS19_INS1A_ILi2ELi4ELi3EEES1D_NSY_INSB_IJS1F_SI_EEENSB_IJSI_SE_EEEEEEENSA_39AutoVectorizingCopyWithAssumedAlignmentILi128EEENSA_14SM90_TMA_STOREES2K_S2M_S2M_EEEvvEEEEvNT_6ParamsE --------------------------
	.section	.nv.constant0._ZN7cutlass13device_kernelINS_4conv6kernel13ConvUniversalINS1_16ConvProblemShapeILNS1_8OperatorE2ELi2EEENS1_10collective14CollectiveConvINS1_47MainloopSm100TmaUmmaWarpSpecializedImplicitGemmILS5_2ELi20ELi2ELi1ELi2EN4cute5tupleIJNSA_1CILi2EEENSC_ILi1EEESE_EEEEENSB_IJNSC_ILi256EEENSB_IJNSC_ILi64EEEEEESJ_EEENS_12float_e4m3_tESL_NSA_8TiledMMAINSA_8MMA_AtomIJNSA_10MMA_TraitsINSA_25SM100_MMA_F8F6F4_2x1SM_SSEJSL_SL_fSH_SI_NSA_17integral_constantINSA_4UMMA5MajorELSS_1EEEST_NSQ_INSR_7ScaleInELSU_0EEESV_EEEEEENSA_6LayoutINSB_IJSE_SE_SE_EEENSB_IJNSC_ILi0EEES10_S10_EEEEENSB_IJNSA_10UnderscoreES13_S13_EEEEENS7_6detail27Sm100ImplicitGemmTileTraitsINSA_18SM100_TMA_2SM_LOADENSA_14ComposedLayoutINSA_7SwizzleILi3ELi4ELi3EEENSA_18smem_ptr_flag_bitsILi8EEENSY_INSB_IJNSC_ILi128EEENSC_ILi8EEEEEENSB_IJSE_S1E_EEEEEEEvEENS17_INSA_25SM100_TMA_2SM_LOAD_IM2COLENS19_INS1A_ILi1ELi4ELi3EEES1D_NSY_INSB_IJNSC_ILi32EEES1F_EEENSB_IJSE_S1N_EEEEEEEvEEEENS_8epilogue10collective18CollectiveEpilogueINS1U_23Sm100TmaWarpSpecializedILi1ELi1ELi64ELb0ELb0EEEJNSB_IJS1E_SJ_SJ_EEENSB_IJNSY_IS1E_SE_EENSY_ISI_SE_EEEEESL_NSB_IJlNSB_IJSE_llEEES10_EEESL_S24_NS1U_6fusion15FusionCallbacksIS1Y_NS25_17LinearCombinationISL_fSL_fLNS_15FloatRoundStyleE2EEES1Z_S22_JEEENSA_5SM1004TMEM4LOAD26SM100_TMEM_LOAD_32dp32b64xENSA_13SM90_TMA_LOADENS19_INS1A_ILi2ELi4ELi3EEES1D_NSY_INSB_IJS1F_SI_EEENSB_IJSI_SE_EEEEEEENSA_39AutoVectorizingCopyWithAssumedAlignmentILi128EEENSA_14SM90_TMA_STOREES2K_S2M_S2M_EEEvvEEEEvNT_6ParamsE,"a",@progbits
	.sectionflags	@""
	.align	4
.nv.constant0._ZN7cutlass13device_kernelINS_4conv6kernel13ConvUniversalINS1_16ConvProblemShapeILNS1_8OperatorE2ELi2EEENS1_10collective14CollectiveConvINS1_47MainloopSm100TmaUmmaWarpSpecializedImplicitGemmILS5_2ELi20ELi2ELi1ELi2EN4cute5tupleIJNSA_1CILi2EEENSC_ILi1EEESE_EEEEENSB_IJNSC_ILi256EEENSB_IJNSC_ILi64EEEEEESJ_EEENS_12float_e4m3_tESL_NSA_8TiledMMAINSA_8MMA_AtomIJNSA_10MMA_TraitsINSA_25SM100_MMA_F8F6F4_2x1SM_SSEJSL_SL_fSH_SI_NSA_17integral_constantINSA_4UMMA5MajorELSS_1EEEST_NSQ_INSR_7ScaleInELSU_0EEESV_EEEEEENSA_6LayoutINSB_IJSE_SE_SE_EEENSB_IJNSC_ILi0EEES10_S10_EEEEENSB_IJNSA_10UnderscoreES13_S13_EEEEENS7_6detail27Sm100ImplicitGemmTileTraitsINSA_18SM100_TMA_2SM_LOADENSA_14ComposedLayoutINSA_7SwizzleILi3ELi4ELi3EEENSA_18smem_ptr_flag_bitsILi8EEENSY_INSB_IJNSC_ILi128EEENSC_ILi8EEEEEENSB_IJSE_S1E_EEEEEEEvEENS17_INSA_25SM100_TMA_2SM_LOAD_IM2COLENS19_INS1A_ILi1ELi4ELi3EEES1D_NSY_INSB_IJNSC_ILi32EEES1F_EEENSB_IJSE_S1N_EEEEEEEvEEEENS_8epilogue10collective18CollectiveEpilogueINS1U_23Sm100TmaWarpSpecializedILi1ELi1ELi64ELb0ELb0EEEJNSB_IJS1E_SJ_SJ_EEENSB_IJNSY_IS1E_SE_EENSY_ISI_SE_EEEEESL_NSB_IJlNSB_IJSE_llEEES10_EEESL_S24_NS1U_6fusion15FusionCallbacksIS1Y_NS25_17LinearCombinationISL_fSL_fLNS_15FloatRoundStyleE2EEES1Z_S22_JEEENSA_5SM1004TMEM4LOAD26SM100_TMEM_LOAD_32dp32b64xENSA_13SM90_TMA_LOADENS19_INS1A_ILi2ELi4ELi3EEES1D_NSY_INSB_IJS1F_SI_EEENSB_IJSI_SE_EEEEEEENSA_39AutoVectorizingCopyWithAssumedAlignmentILi128EEENSA_14SM90_TMA_STOREES2K_S2M_S2M_EEEvvEEEEvNT_6ParamsE:
	.zero		2944


//--------------------- SYMBOLS --------------------------

	.type		.nv.reservedSmem.offset0,@object
	.size		.nv.reservedSmem.offset0,0x4
	.type		.nv.reservedSmem.cap,@object
	.size		.nv.reservedSmem.cap,0x4
	.type		__assertfail,@function
